//
// Generated by NVIDIA NVVM Compiler
//
// Compiler Build ID: CL-36424714
// Cuda compilation tools, release 13.0, V13.0.88
// Based on NVVM 20.0.0
//

.version 9.0
.target sm_100
.address_size 64

	// .globl	_Z12wmma_exampleP6__halfS0_S0_iiiS_S_
// _ZZ11matrix_multP6__halfS0_iiS0_S_S_E2As has been demoted
// _ZZ11matrix_multP6__halfS0_iiS0_S_S_E2Bs has been demoted

.visible .entry _Z12wmma_exampleP6__halfS0_S0_iiiS_S_(
	.param .u64 .ptr .align 1 _Z12wmma_exampleP6__halfS0_S0_iiiS_S__param_0,
	.param .u64 .ptr .align 1 _Z12wmma_exampleP6__halfS0_S0_iiiS_S__param_1,
	.param .u64 .ptr .align 1 _Z12wmma_exampleP6__halfS0_S0_iiiS_S__param_2,
	.param .u32 _Z12wmma_exampleP6__halfS0_S0_iiiS_S__param_3,
	.param .u32 _Z12wmma_exampleP6__halfS0_S0_iiiS_S__param_4,
	.param .u32 _Z12wmma_exampleP6__halfS0_S0_iiiS_S__param_5,
	.param .align 2 .b8 _Z12wmma_exampleP6__halfS0_S0_iiiS_S__param_6[2],
	.param .align 2 .b8 _Z12wmma_exampleP6__halfS0_S0_iiiS_S__param_7[2]
)
{
	.reg .pred 	%p<17>;
	.reg .b16 	%rs<84>;
	.reg .b32 	%r<274>;
	.reg .b32 	%f<2>;
	.reg .b64 	%rd<47>;

	ld.param.u16 	%rs10, [_Z12wmma_exampleP6__halfS0_S0_iiiS_S__param_7];
	ld.param.u16 	%rs9, [_Z12wmma_exampleP6__halfS0_S0_iiiS_S__param_6];
	ld.param.u64 	%rd5, [_Z12wmma_exampleP6__halfS0_S0_iiiS_S__param_0];
	ld.param.u64 	%rd6, [_Z12wmma_exampleP6__halfS0_S0_iiiS_S__param_1];
	ld.param.u32 	%r107, [_Z12wmma_exampleP6__halfS0_S0_iiiS_S__param_3];
	ld.param.u32 	%r109, [_Z12wmma_exampleP6__halfS0_S0_iiiS_S__param_5];
	cvta.to.global.u64 	%rd1, %rd6;
	cvta.to.global.u64 	%rd2, %rd5;
	mov.u32 	%r110, %ctaid.x;
	mov.u32 	%r111, %ntid.x;
	mov.u32 	%r112, %tid.x;
	mad.lo.s32 	%r113, %r110, %r111, %r112;
	shr.u32 	%r1, %r113, 5;
	mov.u32 	%r114, %ctaid.y;
	mov.u32 	%r115, %ntid.y;
	mov.u32 	%r116, %tid.y;
	mad.lo.s32 	%r2, %r114, %r115, %r116;
	mov.f32 	%f1, 0f00000000;
	// begin inline asm
	{  cvt.rn.f16.f32 %rs11, %f1;}

	// end inline asm
	mov.b32 	%r230, {%rs11, %rs11};
	setp.lt.s32 	%p2, %r109, 1;
	mov.u32 	%r233, %r230;
	mov.u32 	%r232, %r230;
	mov.u32 	%r231, %r230;
	@%p2 bra 	$L__BB0_17;
	ld.param.u32 	%r217, [_Z12wmma_exampleP6__halfS0_S0_iiiS_S__param_4];
	shl.b32 	%r119, %r1, 4;
	shl.b32 	%r120, %r2, 4;
	setp.lt.s32 	%p3, %r119, %r107;
	setp.lt.s32 	%p4, %r120, %r217;
	and.pred  	%p1, %p3, %p4;
	cvt.u64.u32 	%rd3, %r119;
	mul.lo.s32 	%r224, %r109, %r120;
	add.s32 	%r121, %r109, -1;
	shr.u32 	%r122, %r121, 4;
	add.s32 	%r6, %r122, 1;
	and.b32  	%r7, %r6, 3;
	setp.lt.u32 	%p5, %r109, 49;
	mov.b32 	%r254, 0;
	mov.u32 	%r231, %r230;
	mov.u32 	%r232, %r230;
	mov.u32 	%r233, %r230;
	@%p5 bra 	$L__BB0_12;
	mul.lo.s32 	%r223, %r107, 48;
	shl.b32 	%r222, %r107, 5;
	shl.b32 	%r221, %r107, 4;
	and.b32  	%r124, %r6, 536870908;
	neg.s32 	%r219, %r124;
	mov.b32 	%r220, 0;
	not.pred 	%p6, %p1;
	mov.u32 	%r231, %r230;
	mov.u32 	%r232, %r230;
	mov.u32 	%r233, %r230;
	mov.u32 	%r254, %r220;
$L__BB0_3:
	@%p6 bra 	$L__BB0_5;
	cvt.s64.s32 	%rd7, %r220;
	add.s64 	%rd8, %rd7, %rd3;
	shl.b64 	%rd9, %rd8, 1;
	add.s64 	%rd10, %rd2, %rd9;
	wmma.load.a.sync.aligned.col.m16n16k16.global.f16 	{%r125, %r126, %r127, %r128, %r129, %r130, %r131, %r132}, [%rd10], %r107;
	mul.wide.u32 	%rd11, %r224, 2;
	add.s64 	%rd12, %rd1, %rd11;
	wmma.load.b.sync.aligned.col.m16n16k16.global.f16 	{%r133, %r134, %r135, %r136, %r137, %r138, %r139, %r140}, [%rd12], %r109;
	wmma.mma.sync.aligned.col.col.m16n16k16.f16.f16 {%r233, %r232, %r231, %r230}, {%r125, %r126, %r127, %r128, %r129, %r130, %r131, %r132}, {%r133, %r134, %r135, %r136, %r137, %r138, %r139, %r140}, {%r233, %r232, %r231, %r230};
$L__BB0_5:
	@%p6 bra 	$L__BB0_7;
	cvt.s64.s32 	%rd13, %r221;
	add.s64 	%rd14, %rd13, %rd3;
	shl.b64 	%rd15, %rd14, 1;
	add.s64 	%rd16, %rd2, %rd15;
	wmma.load.a.sync.aligned.col.m16n16k16.global.f16 	{%r141, %r142, %r143, %r144, %r145, %r146, %r147, %r148}, [%rd16], %r107;
	mul.wide.u32 	%rd17, %r224, 2;
	add.s64 	%rd18, %rd1, %rd17;
	add.s64 	%rd19, %rd18, 32;
	wmma.load.b.sync.aligned.col.m16n16k16.global.f16 	{%r149, %r150, %r151, %r152, %r153, %r154, %r155, %r156}, [%rd19], %r109;
	wmma.mma.sync.aligned.col.col.m16n16k16.f16.f16 {%r233, %r232, %r231, %r230}, {%r141, %r142, %r143, %r144, %r145, %r146, %r147, %r148}, {%r149, %r150, %r151, %r152, %r153, %r154, %r155, %r156}, {%r233, %r232, %r231, %r230};
$L__BB0_7:
	@%p6 bra 	$L__BB0_9;
	cvt.s64.s32 	%rd20, %r222;
	add.s64 	%rd21, %rd20, %rd3;
	shl.b64 	%rd22, %rd21, 1;
	add.s64 	%rd23, %rd2, %rd22;
	wmma.load.a.sync.aligned.col.m16n16k16.global.f16 	{%r157, %r158, %r159, %r160, %r161, %r162, %r163, %r164}, [%rd23], %r107;
	mul.wide.u32 	%rd24, %r224, 2;
	add.s64 	%rd25, %rd1, %rd24;
	add.s64 	%rd26, %rd25, 64;
	wmma.load.b.sync.aligned.col.m16n16k16.global.f16 	{%r165, %r166, %r167, %r168, %r169, %r170, %r171, %r172}, [%rd26], %r109;
	wmma.mma.sync.aligned.col.col.m16n16k16.f16.f16 {%r233, %r232, %r231, %r230}, {%r157, %r158, %r159, %r160, %r161, %r162, %r163, %r164}, {%r165, %r166, %r167, %r168, %r169, %r170, %r171, %r172}, {%r233, %r232, %r231, %r230};
$L__BB0_9:
	@%p6 bra 	$L__BB0_11;
	cvt.s64.s32 	%rd27, %r223;
	add.s64 	%rd28, %rd27, %rd3;
	shl.b64 	%rd29, %rd28, 1;
	add.s64 	%rd30, %rd2, %rd29;
	wmma.load.a.sync.aligned.col.m16n16k16.global.f16 	{%r173, %r174, %r175, %r176, %r177, %r178, %r179, %r180}, [%rd30], %r107;
	mul.wide.u32 	%rd31, %r224, 2;
	add.s64 	%rd32, %rd1, %rd31;
	add.s64 	%rd33, %rd32, 96;
	wmma.load.b.sync.aligned.col.m16n16k16.global.f16 	{%r181, %r182, %r183, %r184, %r185, %r186, %r187, %r188}, [%rd33], %r109;
	wmma.mma.sync.aligned.col.col.m16n16k16.f16.f16 {%r233, %r232, %r231, %r230}, {%r173, %r174, %r175, %r176, %r177, %r178, %r179, %r180}, {%r181, %r182, %r183, %r184, %r185, %r186, %r187, %r188}, {%r233, %r232, %r231, %r230};
$L__BB0_11:
	add.s32 	%r254, %r254, 64;
	add.s32 	%r224, %r224, 64;
	shl.b32 	%r189, %r107, 6;
	add.s32 	%r223, %r223, %r189;
	add.s32 	%r222, %r222, %r189;
	add.s32 	%r221, %r221, %r189;
	add.s32 	%r220, %r220, %r189;
	add.s32 	%r219, %r219, 4;
	setp.ne.s32 	%p10, %r219, 0;
	@%p10 bra 	$L__BB0_3;
$L__BB0_12:
	setp.eq.s32 	%p11, %r7, 0;
	@%p11 bra 	$L__BB0_17;
	mul.lo.s32 	%r190, %r2, %r109;
	shl.b32 	%r191, %r190, 4;
	add.s32 	%r257, %r254, %r191;
	mul.lo.s32 	%r256, %r254, %r107;
	shl.b32 	%r73, %r107, 4;
	neg.s32 	%r255, %r7;
	not.pred 	%p12, %p1;
$L__BB0_14:
	.pragma "nounroll";
	@%p12 bra 	$L__BB0_16;
	cvt.s64.s32 	%rd34, %r256;
	add.s64 	%rd35, %rd34, %rd3;
	shl.b64 	%rd36, %rd35, 1;
	add.s64 	%rd37, %rd2, %rd36;
	wmma.load.a.sync.aligned.col.m16n16k16.global.f16 	{%r192, %r193, %r194, %r195, %r196, %r197, %r198, %r199}, [%rd37], %r107;
	mul.wide.u32 	%rd38, %r257, 2;
	add.s64 	%rd39, %rd1, %rd38;
	wmma.load.b.sync.aligned.col.m16n16k16.global.f16 	{%r200, %r201, %r202, %r203, %r204, %r205, %r206, %r207}, [%rd39], %r109;
	wmma.mma.sync.aligned.col.col.m16n16k16.f16.f16 {%r233, %r232, %r231, %r230}, {%r192, %r193, %r194, %r195, %r196, %r197, %r198, %r199}, {%r200, %r201, %r202, %r203, %r204, %r205, %r206, %r207}, {%r233, %r232, %r231, %r230};
$L__BB0_16:
	add.s32 	%r257, %r257, 16;
	add.s32 	%r256, %r256, %r73;
	add.s32 	%r255, %r255, 1;
	setp.ne.s32 	%p13, %r255, 0;
	@%p13 bra 	$L__BB0_14;
$L__BB0_17:
	ld.param.u32 	%r218, [_Z12wmma_exampleP6__halfS0_S0_iiiS_S__param_4];
	shl.b32 	%r105, %r1, 4;
	mov.b32 	{%rs2, %rs1}, %r230;
	mov.b32 	{%rs4, %rs3}, %r231;
	mov.b32 	{%rs6, %rs5}, %r232;
	mov.b32 	{%rs8, %rs7}, %r233;
	shl.b32 	%r106, %r2, 4;
	setp.ge.s32 	%p14, %r105, %r107;
	setp.ge.s32 	%p15, %r106, %r218;
	or.pred  	%p16, %p14, %p15;
	@%p16 bra 	$L__BB0_19;
	ld.param.u64 	%rd46, [_Z12wmma_exampleP6__halfS0_S0_iiiS_S__param_2];
	cvt.u64.u32 	%rd40, %r105;
	mul.lo.s32 	%r208, %r107, %r106;
	cvt.u64.u32 	%rd41, %r208;
	add.s64 	%rd42, %rd41, %rd40;
	cvta.to.global.u64 	%rd43, %rd46;
	shl.b64 	%rd44, %rd42, 1;
	add.s64 	%rd45, %rd43, %rd44;
	wmma.load.c.sync.aligned.col.m16n16k16.global.f16 	{%r209, %r210, %r211, %r212}, [%rd45], %r107;
	// begin inline asm
	{mul.f16 %rs12,%rs9,%rs8;
}
	// end inline asm
	mov.b32 	{%rs17, %rs26}, %r209;
	// begin inline asm
	{mul.f16 %rs15,%rs10,%rs17;
}
	// end inline asm
	// begin inline asm
	{add.f16 %rs18,%rs12,%rs15;
}
	// end inline asm
	// begin inline asm
	{mul.f16 %rs21,%rs9,%rs7;
}
	// end inline asm
	// begin inline asm
	{mul.f16 %rs24,%rs10,%rs26;
}
	// end inline asm
	// begin inline asm
	{add.f16 %rs27,%rs21,%rs24;
}
	// end inline asm
	mov.b32 	%r213, {%rs18, %rs27};
	// begin inline asm
	{mul.f16 %rs30,%rs9,%rs6;
}
	// end inline asm
	mov.b32 	{%rs35, %rs44}, %r210;
	// begin inline asm
	{mul.f16 %rs33,%rs10,%rs35;
}
	// end inline asm
	// begin inline asm
	{add.f16 %rs36,%rs30,%rs33;
}
	// end inline asm
	// begin inline asm
	{mul.f16 %rs39,%rs9,%rs5;
}
	// end inline asm
	// begin inline asm
	{mul.f16 %rs42,%rs10,%rs44;
}
	// end inline asm
	// begin inline asm
	{add.f16 %rs45,%rs39,%rs42;
}
	// end inline asm
	mov.b32 	%r214, {%rs36, %rs45};
	// begin inline asm
	{mul.f16 %rs48,%rs9,%rs4;
}
	// end inline asm
	mov.b32 	{%rs53, %rs62}, %r211;
	// begin inline asm
	{mul.f16 %rs51,%rs10,%rs53;
}
	// end inline asm
	// begin inline asm
	{add.f16 %rs54,%rs48,%rs51;
}
	// end inline asm
	// begin inline asm
	{mul.f16 %rs57,%rs9,%rs3;
}
	// end inline asm
	// begin inline asm
	{mul.f16 %rs60,%rs10,%rs62;
}
	// end inline asm
	// begin inline asm
	{add.f16 %rs63,%rs57,%rs60;
}
	// end inline asm
	mov.b32 	%r215, {%rs54, %rs63};
	// begin inline asm
	{mul.f16 %rs66,%rs9,%rs2;
}
	// end inline asm
	mov.b32 	{%rs71, %rs80}, %r212;
	// begin inline asm
	{mul.f16 %rs69,%rs10,%rs71;
}
	// end inline asm
	// begin inline asm
	{add.f16 %rs72,%rs66,%rs69;
}
	// end inline asm
	// begin inline asm
	{mul.f16 %rs75,%rs9,%rs1;
}
	// end inline asm
	// begin inline asm
	{mul.f16 %rs78,%rs10,%rs80;
}
	// end inline asm
	// begin inline asm
	{add.f16 %rs81,%rs75,%rs78;
}
	// end inline asm
	mov.b32 	%r216, {%rs72, %rs81};
	wmma.store.d.sync.aligned.col.m16n16k16.global.f16 	[%rd45], {%r213, %r214, %r215, %r216}, %r107;
$L__BB0_19:
	ret;

}
	// .globl	_Z11matrix_multP6__halfS0_iiS0_S_S_
.visible .entry _Z11matrix_multP6__halfS0_iiS0_S_S_(
	.param .u64 .ptr .align 1 _Z11matrix_multP6__halfS0_iiS0_S_S__param_0,
	.param .u64 .ptr .align 1 _Z11matrix_multP6__halfS0_iiS0_S_S__param_1,
	.param .u32 _Z11matrix_multP6__halfS0_iiS0_S_S__param_2,
	.param .u32 _Z11matrix_multP6__halfS0_iiS0_S_S__param_3,
	.param .u64 .ptr .align 1 _Z11matrix_multP6__halfS0_iiS0_S_S__param_4,
	.param .align 2 .b8 _Z11matrix_multP6__halfS0_iiS0_S_S__param_5[2],
	.param .align 2 .b8 _Z11matrix_multP6__halfS0_iiS0_S_S__param_6[2]
)
{
	.reg .pred 	%p<5>;
	.reg .b16 	%rs<596>;
	.reg .b32 	%r<65>;
	.reg .b64 	%rd<24>;
	// demoted variable
	.shared .align 2 .b8 _ZZ11matrix_multP6__halfS0_iiS0_S_S_E2As[2048];
	// demoted variable
	.shared .align 2 .b8 _ZZ11matrix_multP6__halfS0_iiS0_S_S_E2Bs[2048];
	ld.param.u64 	%rd3, [_Z11matrix_multP6__halfS0_iiS0_S_S__param_0];
	ld.param.u64 	%rd4, [_Z11matrix_multP6__halfS0_iiS0_S_S__param_1];
	ld.param.u32 	%r30, [_Z11matrix_multP6__halfS0_iiS0_S_S__param_2];
	ld.param.u32 	%r31, [_Z11matrix_multP6__halfS0_iiS0_S_S__param_3];
	cvta.to.global.u64 	%rd1, %rd4;
	cvta.to.global.u64 	%rd2, %rd3;
	mov.u32 	%r33, %ctaid.x;
	mov.u32 	%r1, %ctaid.y;
	mov.u32 	%r2, %tid.x;
	mov.u32 	%r3, %tid.y;
	mul.lo.s32 	%r34, %r30, %r1;
	shl.b32 	%r64, %r34, 5;
	add.s32 	%r5, %r64, %r30;
	shl.b32 	%r6, %r33, 5;
	shl.b32 	%r7, %r31, 5;
	mov.b32 	%r32, 0;
	// begin inline asm
	cvt.rn.f16.s32 %rs595, %r32;
	// end inline asm
	setp.lt.s32 	%p1, %r30, 1;
	@%p1 bra 	$L__BB1_6;
	shl.b32 	%r35, %r3, 6;
	mov.u32 	%r36, _ZZ11matrix_multP6__halfS0_iiS0_S_S_E2As;
	add.s32 	%r8, %r36, %r35;
	shl.b32 	%r37, %r2, 1;
	add.s32 	%r9, %r8, %r37;
	mul.lo.s32 	%r10, %r30, %r3;
	mov.u32 	%r38, _ZZ11matrix_multP6__halfS0_iiS0_S_S_E2Bs;
	add.s32 	%r13, %r38, %r37;
	add.s32 	%r11, %r13, %r35;
	mul.lo.s32 	%r12, %r31, %r3;
	add.s32 	%r14, %r64, 32;
	max.s32 	%r39, %r5, %r14;
	not.b32 	%r40, %r64;
	add.s32 	%r15, %r39, %r40;
	and.b32  	%r41, %r15, 32;
	setp.ne.s32 	%p2, %r41, 0;
	mov.u32 	%r59, %r6;
	@%p2 bra 	$L__BB1_3;
	add.s32 	%r42, %r10, %r2;
	add.s32 	%r43, %r42, %r64;
	mul.wide.s32 	%rd6, %r43, 2;
	add.s64 	%rd7, %rd2, %rd6;
	ld.global.u16 	%rs202, [%rd7];
	st.shared.u16 	[%r9], %rs202;
	add.s32 	%r44, %r12, %r2;
	add.s32 	%r45, %r44, %r6;
	mul.wide.s32 	%rd8, %r45, 2;
	add.s64 	%rd9, %rd1, %rd8;
	ld.global.u16 	%rs203, [%rd9];
	st.shared.u16 	[%r11], %rs203;
	bar.sync 	0;
	ld.shared.u16 	%rs11, [%r8];
	ld.shared.u16 	%rs12, [%r13];
	// begin inline asm
	{mul.f16 %rs10,%rs11,%rs12;
}
	// end inline asm
	// begin inline asm
	{add.f16 %rs13,%rs595,%rs10;
}
	// end inline asm
	ld.shared.u16 	%rs17, [%r8+2];
	ld.shared.u16 	%rs18, [%r13+64];
	// begin inline asm
	{mul.f16 %rs16,%rs17,%rs18;
}
	// end inline asm
	// begin inline asm
	{add.f16 %rs19,%rs13,%rs16;
}
	// end inline asm
	ld.shared.u16 	%rs23, [%r8+4];
	ld.shared.u16 	%rs24, [%r13+128];
	// begin inline asm
	{mul.f16 %rs22,%rs23,%rs24;
}
	// end inline asm
	// begin inline asm
	{add.f16 %rs25,%rs19,%rs22;
}
	// end inline asm
	ld.shared.u16 	%rs29, [%r8+6];
	ld.shared.u16 	%rs30, [%r13+192];
	// begin inline asm
	{mul.f16 %rs28,%rs29,%rs30;
}
	// end inline asm
	// begin inline asm
	{add.f16 %rs31,%rs25,%rs28;
}
	// end inline asm
	ld.shared.u16 	%rs35, [%r8+8];
	ld.shared.u16 	%rs36, [%r13+256];
	// begin inline asm
	{mul.f16 %rs34,%rs35,%rs36;
}
	// end inline asm
	// begin inline asm
	{add.f16 %rs37,%rs31,%rs34;
}
	// end inline asm
	ld.shared.u16 	%rs41, [%r8+10];
	ld.shared.u16 	%rs42, [%r13+320];
	// begin inline asm
	{mul.f16 %rs40,%rs41,%rs42;
}
	// end inline asm
	// begin inline asm
	{add.f16 %rs43,%rs37,%rs40;
}
	// end inline asm
	ld.shared.u16 	%rs47, [%r8+12];
	ld.shared.u16 	%rs48, [%r13+384];
	// begin inline asm
	{mul.f16 %rs46,%rs47,%rs48;
}
	// end inline asm
	// begin inline asm
	{add.f16 %rs49,%rs43,%rs46;
}
	// end inline asm
	ld.shared.u16 	%rs53, [%r8+14];
	ld.shared.u16 	%rs54, [%r13+448];
	// begin inline asm
	{mul.f16 %rs52,%rs53,%rs54;
}
	// end inline asm
	// begin inline asm
	{add.f16 %rs55,%rs49,%rs52;
}
	// end inline asm
	ld.shared.u16 	%rs59, [%r8+16];
	ld.shared.u16 	%rs60, [%r13+512];
	// begin inline asm
	{mul.f16 %rs58,%rs59,%rs60;
}
	// end inline asm
	// begin inline asm
	{add.f16 %rs61,%rs55,%rs58;
}
	// end inline asm
	ld.shared.u16 	%rs65, [%r8+18];
	ld.shared.u16 	%rs66, [%r13+576];
	// begin inline asm
	{mul.f16 %rs64,%rs65,%rs66;
}
	// end inline asm
	// begin inline asm
	{add.f16 %rs67,%rs61,%rs64;
}
	// end inline asm
	ld.shared.u16 	%rs71, [%r8+20];
	ld.shared.u16 	%rs72, [%r13+640];
	// begin inline asm
	{mul.f16 %rs70,%rs71,%rs72;
}
	// end inline asm
	// begin inline asm
	{add.f16 %rs73,%rs67,%rs70;
}
	// end inline asm
	ld.shared.u16 	%rs77, [%r8+22];
	ld.shared.u16 	%rs78, [%r13+704];
	// begin inline asm
	{mul.f16 %rs76,%rs77,%rs78;
}
	// end inline asm
	// begin inline asm
	{add.f16 %rs79,%rs73,%rs76;
}
	// end inline asm
	ld.shared.u16 	%rs83, [%r8+24];
	ld.shared.u16 	%rs84, [%r13+768];
	// begin inline asm
	{mul.f16 %rs82,%rs83,%rs84;
}
	// end inline asm
	// begin inline asm
	{add.f16 %rs85,%rs79,%rs82;
}
	// end inline asm
	ld.shared.u16 	%rs89, [%r8+26];
	ld.shared.u16 	%rs90, [%r13+832];
	// begin inline asm
	{mul.f16 %rs88,%rs89,%rs90;
}
	// end inline asm
	// begin inline asm
	{add.f16 %rs91,%rs85,%rs88;
}
	// end inline asm
	ld.shared.u16 	%rs95, [%r8+28];
	ld.shared.u16 	%rs96, [%r13+896];
	// begin inline asm
	{mul.f16 %rs94,%rs95,%rs96;
}
	// end inline asm
	// begin inline asm
	{add.f16 %rs97,%rs91,%rs94;
}
	// end inline asm
	ld.shared.u16 	%rs101, [%r8+30];
	ld.shared.u16 	%rs102, [%r13+960];
	// begin inline asm
	{mul.f16 %rs100,%rs101,%rs102;
}
	// end inline asm
	// begin inline asm
	{add.f16 %rs103,%rs97,%rs100;
}
	// end inline asm
	ld.shared.u16 	%rs107, [%r8+32];
	ld.shared.u16 	%rs108, [%r13+1024];
	// begin inline asm
	{mul.f16 %rs106,%rs107,%rs108;
}
	// end inline asm
	// begin inline asm
	{add.f16 %rs109,%rs103,%rs106;
}
	// end inline asm
	ld.shared.u16 	%rs113, [%r8+34];
	ld.shared.u16 	%rs114, [%r13+1088];
	// begin inline asm
	{mul.f16 %rs112,%rs113,%rs114;
}
	// end inline asm
	// begin inline asm
	{add.f16 %rs115,%rs109,%rs112;
}
	// end inline asm
	ld.shared.u16 	%rs119, [%r8+36];
	ld.shared.u16 	%rs120, [%r13+1152];
	// begin inline asm
	{mul.f16 %rs118,%rs119,%rs120;
}
	// end inline asm
	// begin inline asm
	{add.f16 %rs121,%rs115,%rs118;
}
	// end inline asm
	ld.shared.u16 	%rs125, [%r8+38];
	ld.shared.u16 	%rs126, [%r13+1216];
	// begin inline asm
	{mul.f16 %rs124,%rs125,%rs126;
}
	// end inline asm
	// begin inline asm
	{add.f16 %rs127,%rs121,%rs124;
}
	// end inline asm
	ld.shared.u16 	%rs131, [%r8+40];
	ld.shared.u16 	%rs132, [%r13+1280];
	// begin inline asm
	{mul.f16 %rs130,%rs131,%rs132;
}
	// end inline asm
	// begin inline asm
	{add.f16 %rs133,%rs127,%rs130;
}
	// end inline asm
	ld.shared.u16 	%rs137, [%r8+42];
	ld.shared.u16 	%rs138, [%r13+1344];
	// begin inline asm
	{mul.f16 %rs136,%rs137,%rs138;
}
	// end inline asm
	// begin inline asm
	{add.f16 %rs139,%rs133,%rs136;
}
	// end inline asm
	ld.shared.u16 	%rs143, [%r8+44];
	ld.shared.u16 	%rs144, [%r13+1408];
	// begin inline asm
	{mul.f16 %rs142,%rs143,%rs144;
}
	// end inline asm
	// begin inline asm
	{add.f16 %rs145,%rs139,%rs142;
}
	// end inline asm
	ld.shared.u16 	%rs149, [%r8+46];
	ld.shared.u16 	%rs150, [%r13+1472];
	// begin inline asm
	{mul.f16 %rs148,%rs149,%rs150;
}
	// end inline asm
	// begin inline asm
	{add.f16 %rs151,%rs145,%rs148;
}
	// end inline asm
	ld.shared.u16 	%rs155, [%r8+48];
	ld.shared.u16 	%rs156, [%r13+1536];
	// begin inline asm
	{mul.f16 %rs154,%rs155,%rs156;
}
	// end inline asm
	// begin inline asm
	{add.f16 %rs157,%rs151,%rs154;
}
	// end inline asm
	ld.shared.u16 	%rs161, [%r8+50];
	ld.shared.u16 	%rs162, [%r13+1600];
	// begin inline asm
	{mul.f16 %rs160,%rs161,%rs162;
}
	// end inline asm
	// begin inline asm
	{add.f16 %rs163,%rs157,%rs160;
}
	// end inline asm
	ld.shared.u16 	%rs167, [%r8+52];
	ld.shared.u16 	%rs168, [%r13+1664];
	// begin inline asm
	{mul.f16 %rs166,%rs167,%rs168;
}
	// end inline asm
	// begin inline asm
	{add.f16 %rs169,%rs163,%rs166;
}
	// end inline asm
	ld.shared.u16 	%rs173, [%r8+54];
	ld.shared.u16 	%rs174, [%r13+1728];
	// begin inline asm
	{mul.f16 %rs172,%rs173,%rs174;
}
	// end inline asm
	// begin inline asm
	{add.f16 %rs175,%rs169,%rs172;
}
	// end inline asm
	ld.shared.u16 	%rs179, [%r8+56];
	ld.shared.u16 	%rs180, [%r13+1792];
	// begin inline asm
	{mul.f16 %rs178,%rs179,%rs180;
}
	// end inline asm
	// begin inline asm
	{add.f16 %rs181,%rs175,%rs178;
}
	// end inline asm
	ld.shared.u16 	%rs185, [%r8+58];
	ld.shared.u16 	%rs186, [%r13+1856];
	// begin inline asm
	{mul.f16 %rs184,%rs185,%rs186;
}
	// end inline asm
	// begin inline asm
	{add.f16 %rs187,%rs181,%rs184;
}
	// end inline asm
	ld.shared.u16 	%rs191, [%r8+60];
	ld.shared.u16 	%rs192, [%r13+1920];
	// begin inline asm
	{mul.f16 %rs190,%rs191,%rs192;
}
	// end inline asm
	// begin inline asm
	{add.f16 %rs193,%rs187,%rs190;
}
	// end inline asm
	ld.shared.u16 	%rs197, [%r8+62];
	ld.shared.u16 	%rs198, [%r13+1984];
	// begin inline asm
	{mul.f16 %rs196,%rs197,%rs198;
}
	// end inline asm
	// begin inline asm
	{add.f16 %rs595,%rs193,%rs196;
}
	// end inline asm
	bar.sync 	0;
	add.s32 	%r59, %r6, %r7;
	mov.u32 	%r64, %r14;
$L__BB1_3:
	setp.lt.u32 	%p3, %r15, 32;
	@%p3 bra 	$L__BB1_6;
	add.s32 	%r46, %r2, %r59;
	add.s32 	%r47, %r3, 32;
	mad.lo.s32 	%r63, %r31, %r47, %r46;
	add.s32 	%r62, %r46, %r12;
	add.s32 	%r48, %r2, %r64;
	add.s32 	%r61, %r48, %r10;
$L__BB1_5:
	ld.param.u64 	%rd22, [_Z11matrix_multP6__halfS0_iiS0_S_S__param_1];
	ld.param.u64 	%rd21, [_Z11matrix_multP6__halfS0_iiS0_S_S__param_0];
	mul.wide.s32 	%rd10, %r61, 2;
	cvta.to.global.u64 	%rd11, %rd21;
	add.s64 	%rd12, %rd11, %rd10;
	ld.global.u16 	%rs588, [%rd12];
	st.shared.u16 	[%r9], %rs588;
	cvta.to.global.u64 	%rd13, %rd22;
	mul.wide.s32 	%rd14, %r62, 2;
	add.s64 	%rd15, %rd13, %rd14;
	ld.global.u16 	%rs589, [%rd15];
	st.shared.u16 	[%r11], %rs589;
	bar.sync 	0;
	ld.shared.u16 	%rs205, [%r8];
	ld.shared.u16 	%rs206, [%r13];
	// begin inline asm
	{mul.f16 %rs204,%rs205,%rs206;
}
	// end inline asm
	// begin inline asm
	{add.f16 %rs207,%rs595,%rs204;
}
	// end inline asm
	ld.shared.u16 	%rs211, [%r8+2];
	ld.shared.u16 	%rs212, [%r13+64];
	// begin inline asm
	{mul.f16 %rs210,%rs211,%rs212;
}
	// end inline asm
	// begin inline asm
	{add.f16 %rs213,%rs207,%rs210;
}
	// end inline asm
	ld.shared.u16 	%rs217, [%r8+4];
	ld.shared.u16 	%rs218, [%r13+128];
	// begin inline asm
	{mul.f16 %rs216,%rs217,%rs218;
}
	// end inline asm
	// begin inline asm
	{add.f16 %rs219,%rs213,%rs216;
}
	// end inline asm
	ld.shared.u16 	%rs223, [%r8+6];
	ld.shared.u16 	%rs224, [%r13+192];
	// begin inline asm
	{mul.f16 %rs222,%rs223,%rs224;
}
	// end inline asm
	// begin inline asm
	{add.f16 %rs225,%rs219,%rs222;
}
	// end inline asm
	ld.shared.u16 	%rs229, [%r8+8];
	ld.shared.u16 	%rs230, [%r13+256];
	// begin inline asm
	{mul.f16 %rs228,%rs229,%rs230;
}
	// end inline asm
	// begin inline asm
	{add.f16 %rs231,%rs225,%rs228;
}
	// end inline asm
	ld.shared.u16 	%rs235, [%r8+10];
	ld.shared.u16 	%rs236, [%r13+320];
	// begin inline asm
	{mul.f16 %rs234,%rs235,%rs236;
}
	// end inline asm
	// begin inline asm
	{add.f16 %rs237,%rs231,%rs234;
}
	// end inline asm
	ld.shared.u16 	%rs241, [%r8+12];
	ld.shared.u16 	%rs242, [%r13+384];
	// begin inline asm
	{mul.f16 %rs240,%rs241,%rs242;
}
	// end inline asm
	// begin inline asm
	{add.f16 %rs243,%rs237,%rs240;
}
	// end inline asm
	ld.shared.u16 	%rs247, [%r8+14];
	ld.shared.u16 	%rs248, [%r13+448];
	// begin inline asm
	{mul.f16 %rs246,%rs247,%rs248;
}
	// end inline asm
	// begin inline asm
	{add.f16 %rs249,%rs243,%rs246;
}
	// end inline asm
	ld.shared.u16 	%rs253, [%r8+16];
	ld.shared.u16 	%rs254, [%r13+512];
	// begin inline asm
	{mul.f16 %rs252,%rs253,%rs254;
}
	// end inline asm
	// begin inline asm
	{add.f16 %rs255,%rs249,%rs252;
}
	// end inline asm
	ld.shared.u16 	%rs259, [%r8+18];
	ld.shared.u16 	%rs260, [%r13+576];
	// begin inline asm
	{mul.f16 %rs258,%rs259,%rs260;
}
	// end inline asm
	// begin inline asm
	{add.f16 %rs261,%rs255,%rs258;
}
	// end inline asm
	ld.shared.u16 	%rs265, [%r8+20];
	ld.shared.u16 	%rs266, [%r13+640];
	// begin inline asm
	{mul.f16 %rs264,%rs265,%rs266;
}
	// end inline asm
	// begin inline asm
	{add.f16 %rs267,%rs261,%rs264;
}
	// end inline asm
	ld.shared.u16 	%rs271, [%r8+22];
	ld.shared.u16 	%rs272, [%r13+704];
	// begin inline asm
	{mul.f16 %rs270,%rs271,%rs272;
}
	// end inline asm
	// begin inline asm
	{add.f16 %rs273,%rs267,%rs270;
}
	// end inline asm
	ld.shared.u16 	%rs277, [%r8+24];
	ld.shared.u16 	%rs278, [%r13+768];
	// begin inline asm
	{mul.f16 %rs276,%rs277,%rs278;
}
	// end inline asm
	// begin inline asm
	{add.f16 %rs279,%rs273,%rs276;
}
	// end inline asm
	ld.shared.u16 	%rs283, [%r8+26];
	ld.shared.u16 	%rs284, [%r13+832];
	// begin inline asm
	{mul.f16 %rs282,%rs283,%rs284;
}
	// end inline asm
	// begin inline asm
	{add.f16 %rs285,%rs279,%rs282;
}
	// end inline asm
	ld.shared.u16 	%rs289, [%r8+28];
	ld.shared.u16 	%rs290, [%r13+896];
	// begin inline asm
	{mul.f16 %rs288,%rs289,%rs290;
}
	// end inline asm
	// begin inline asm
	{add.f16 %rs291,%rs285,%rs288;
}
	// end inline asm
	ld.shared.u16 	%rs295, [%r8+30];
	ld.shared.u16 	%rs296, [%r13+960];
	// begin inline asm
	{mul.f16 %rs294,%rs295,%rs296;
}
	// end inline asm
	// begin inline asm
	{add.f16 %rs297,%rs291,%rs294;
}
	// end inline asm
	ld.shared.u16 	%rs301, [%r8+32];
	ld.shared.u16 	%rs302, [%r13+1024];
	// begin inline asm
	{mul.f16 %rs300,%rs301,%rs302;
}
	// end inline asm
	// begin inline asm
	{add.f16 %rs303,%rs297,%rs300;
}
	// end inline asm
	ld.shared.u16 	%rs307, [%r8+34];
	ld.shared.u16 	%rs308, [%r13+1088];
	// begin inline asm
	{mul.f16 %rs306,%rs307,%rs308;
}
	// end inline asm
	// begin inline asm
	{add.f16 %rs309,%rs303,%rs306;
}
	// end inline asm
	ld.shared.u16 	%rs313, [%r8+36];
	ld.shared.u16 	%rs314, [%r13+1152];
	// begin inline asm
	{mul.f16 %rs312,%rs313,%rs314;
}
	// end inline asm
	// begin inline asm
	{add.f16 %rs315,%rs309,%rs312;
}
	// end inline asm
	ld.shared.u16 	%rs319, [%r8+38];
	ld.shared.u16 	%rs320, [%r13+1216];
	// begin inline asm
	{mul.f16 %rs318,%rs319,%rs320;
}
	// end inline asm
	// begin inline asm
	{add.f16 %rs321,%rs315,%rs318;
}
	// end inline asm
	ld.shared.u16 	%rs325, [%r8+40];
	ld.shared.u16 	%rs326, [%r13+1280];
	// begin inline asm
	{mul.f16 %rs324,%rs325,%rs326;
}
	// end inline asm
	// begin inline asm
	{add.f16 %rs327,%rs321,%rs324;
}
	// end inline asm
	ld.shared.u16 	%rs331, [%r8+42];
	ld.shared.u16 	%rs332, [%r13+1344];
	// begin inline asm
	{mul.f16 %rs330,%rs331,%rs332;
}
	// end inline asm
	// begin inline asm
	{add.f16 %rs333,%rs327,%rs330;
}
	// end inline asm
	ld.shared.u16 	%rs337, [%r8+44];
	ld.shared.u16 	%rs338, [%r13+1408];
	// begin inline asm
	{mul.f16 %rs336,%rs337,%rs338;
}
	// end inline asm
	// begin inline asm
	{add.f16 %rs339,%rs333,%rs336;
}
	// end inline asm
	ld.shared.u16 	%rs343, [%r8+46];
	ld.shared.u16 	%rs344, [%r13+1472];
	// begin inline asm
	{mul.f16 %rs342,%rs343,%rs344;
}
	// end inline asm
	// begin inline asm
	{add.f16 %rs345,%rs339,%rs342;
}
	// end inline asm
	ld.shared.u16 	%rs349, [%r8+48];
	ld.shared.u16 	%rs350, [%r13+1536];
	// begin inline asm
	{mul.f16 %rs348,%rs349,%rs350;
}
	// end inline asm
	// begin inline asm
	{add.f16 %rs351,%rs345,%rs348;
}
	// end inline asm
	ld.shared.u16 	%rs355, [%r8+50];
	ld.shared.u16 	%rs356, [%r13+1600];
	// begin inline asm
	{mul.f16 %rs354,%rs355,%rs356;
}
	// end inline asm
	// begin inline asm
	{add.f16 %rs357,%rs351,%rs354;
}
	// end inline asm
	ld.shared.u16 	%rs361, [%r8+52];
	ld.shared.u16 	%rs362, [%r13+1664];
	// begin inline asm
	{mul.f16 %rs360,%rs361,%rs362;
}
	// end inline asm
	// begin inline asm
	{add.f16 %rs363,%rs357,%rs360;
}
	// end inline asm
	ld.shared.u16 	%rs367, [%r8+54];
	ld.shared.u16 	%rs368, [%r13+1728];
	// begin inline asm
	{mul.f16 %rs366,%rs367,%rs368;
}
	// end inline asm
	// begin inline asm
	{add.f16 %rs369,%rs363,%rs366;
}
	// end inline asm
	ld.shared.u16 	%rs373, [%r8+56];
	ld.shared.u16 	%rs374, [%r13+1792];
	// begin inline asm
	{mul.f16 %rs372,%rs373,%rs374;
}
	// end inline asm
	// begin inline asm
	{add.f16 %rs375,%rs369,%rs372;
}
	// end inline asm
	ld.shared.u16 	%rs379, [%r8+58];
	ld.shared.u16 	%rs380, [%r13+1856];
	// begin inline asm
	{mul.f16 %rs378,%rs379,%rs380;
}
	// end inline asm
	// begin inline asm
	{add.f16 %rs381,%rs375,%rs378;
}
	// end inline asm
	ld.shared.u16 	%rs385, [%r8+60];
	ld.shared.u16 	%rs386, [%r13+1920];
	// begin inline asm
	{mul.f16 %rs384,%rs385,%rs386;
}
	// end inline asm
	// begin inline asm
	{add.f16 %rs387,%rs381,%rs384;
}
	// end inline asm
	ld.shared.u16 	%rs391, [%r8+62];
	ld.shared.u16 	%rs392, [%r13+1984];
	// begin inline asm
	{mul.f16 %rs390,%rs391,%rs392;
}
	// end inline asm
	// begin inline asm
	{add.f16 %rs393,%rs387,%rs390;
}
	// end inline asm
	bar.sync 	0;
	ld.global.u16 	%rs590, [%rd12+64];
	st.shared.u16 	[%r9], %rs590;
	mul.wide.s32 	%rd16, %r63, 2;
	add.s64 	%rd17, %rd13, %rd16;
	ld.global.u16 	%rs591, [%rd17];
	st.shared.u16 	[%r11], %rs591;
	bar.sync 	0;
	ld.shared.u16 	%rs397, [%r8];
	ld.shared.u16 	%rs398, [%r13];
	// begin inline asm
	{mul.f16 %rs396,%rs397,%rs398;
}
	// end inline asm
	// begin inline asm
	{add.f16 %rs399,%rs393,%rs396;
}
	// end inline asm
	ld.shared.u16 	%rs403, [%r8+2];
	ld.shared.u16 	%rs404, [%r13+64];
	// begin inline asm
	{mul.f16 %rs402,%rs403,%rs404;
}
	// end inline asm
	// begin inline asm
	{add.f16 %rs405,%rs399,%rs402;
}
	// end inline asm
	ld.shared.u16 	%rs409, [%r8+4];
	ld.shared.u16 	%rs410, [%r13+128];
	// begin inline asm
	{mul.f16 %rs408,%rs409,%rs410;
}
	// end inline asm
	// begin inline asm
	{add.f16 %rs411,%rs405,%rs408;
}
	// end inline asm
	ld.shared.u16 	%rs415, [%r8+6];
	ld.shared.u16 	%rs416, [%r13+192];
	// begin inline asm
	{mul.f16 %rs414,%rs415,%rs416;
}
	// end inline asm
	// begin inline asm
	{add.f16 %rs417,%rs411,%rs414;
}
	// end inline asm
	ld.shared.u16 	%rs421, [%r8+8];
	ld.shared.u16 	%rs422, [%r13+256];
	// begin inline asm
	{mul.f16 %rs420,%rs421,%rs422;
}
	// end inline asm
	// begin inline asm
	{add.f16 %rs423,%rs417,%rs420;
}
	// end inline asm
	ld.shared.u16 	%rs427, [%r8+10];
	ld.shared.u16 	%rs428, [%r13+320];
	// begin inline asm
	{mul.f16 %rs426,%rs427,%rs428;
}
	// end inline asm
	// begin inline asm
	{add.f16 %rs429,%rs423,%rs426;
}
	// end inline asm
	ld.shared.u16 	%rs433, [%r8+12];
	ld.shared.u16 	%rs434, [%r13+384];
	// begin inline asm
	{mul.f16 %rs432,%rs433,%rs434;
}
	// end inline asm
	// begin inline asm
	{add.f16 %rs435,%rs429,%rs432;
}
	// end inline asm
	ld.shared.u16 	%rs439, [%r8+14];
	ld.shared.u16 	%rs440, [%r13+448];
	// begin inline asm
	{mul.f16 %rs438,%rs439,%rs440;
}
	// end inline asm
	// begin inline asm
	{add.f16 %rs441,%rs435,%rs438;
}
	// end inline asm
	ld.shared.u16 	%rs445, [%r8+16];
	ld.shared.u16 	%rs446, [%r13+512];
	// begin inline asm
	{mul.f16 %rs444,%rs445,%rs446;
}
	// end inline asm
	// begin inline asm
	{add.f16 %rs447,%rs441,%rs444;
}
	// end inline asm
	ld.shared.u16 	%rs451, [%r8+18];
	ld.shared.u16 	%rs452, [%r13+576];
	// begin inline asm
	{mul.f16 %rs450,%rs451,%rs452;
}
	// end inline asm
	// begin inline asm
	{add.f16 %rs453,%rs447,%rs450;
}
	// end inline asm
	ld.shared.u16 	%rs457, [%r8+20];
	ld.shared.u16 	%rs458, [%r13+640];
	// begin inline asm
	{mul.f16 %rs456,%rs457,%rs458;
}
	// end inline asm
	// begin inline asm
	{add.f16 %rs459,%rs453,%rs456;
}
	// end inline asm
	ld.shared.u16 	%rs463, [%r8+22];
	ld.shared.u16 	%rs464, [%r13+704];
	// begin inline asm
	{mul.f16 %rs462,%rs463,%rs464;
}
	// end inline asm
	// begin inline asm
	{add.f16 %rs465,%rs459,%rs462;
}
	// end inline asm
	ld.shared.u16 	%rs469, [%r8+24];
	ld.shared.u16 	%rs470, [%r13+768];
	// begin inline asm
	{mul.f16 %rs468,%rs469,%rs470;
}
	// end inline asm
	// begin inline asm
	{add.f16 %rs471,%rs465,%rs468;
}
	// end inline asm
	ld.shared.u16 	%rs475, [%r8+26];
	ld.shared.u16 	%rs476, [%r13+832];
	// begin inline asm
	{mul.f16 %rs474,%rs475,%rs476;
}
	// end inline asm
	// begin inline asm
	{add.f16 %rs477,%rs471,%rs474;
}
	// end inline asm
	ld.shared.u16 	%rs481, [%r8+28];
	ld.shared.u16 	%rs482, [%r13+896];
	// begin inline asm
	{mul.f16 %rs480,%rs481,%rs482;
}
	// end inline asm
	// begin inline asm
	{add.f16 %rs483,%rs477,%rs480;
}
	// end inline asm
	ld.shared.u16 	%rs487, [%r8+30];
	ld.shared.u16 	%rs488, [%r13+960];
	// begin inline asm
	{mul.f16 %rs486,%rs487,%rs488;
}
	// end inline asm
	// begin inline asm
	{add.f16 %rs489,%rs483,%rs486;
}
	// end inline asm
	ld.shared.u16 	%rs493, [%r8+32];
	ld.shared.u16 	%rs494, [%r13+1024];
	// begin inline asm
	{mul.f16 %rs492,%rs493,%rs494;
}
	// end inline asm
	// begin inline asm
	{add.f16 %rs495,%rs489,%rs492;
}
	// end inline asm
	ld.shared.u16 	%rs499, [%r8+34];
	ld.shared.u16 	%rs500, [%r13+1088];
	// begin inline asm
	{mul.f16 %rs498,%rs499,%rs500;
}
	// end inline asm
	// begin inline asm
	{add.f16 %rs501,%rs495,%rs498;
}
	// end inline asm
	ld.shared.u16 	%rs505, [%r8+36];
	ld.shared.u16 	%rs506, [%r13+1152];
	// begin inline asm
	{mul.f16 %rs504,%rs505,%rs506;
}
	// end inline asm
	// begin inline asm
	{add.f16 %rs507,%rs501,%rs504;
}
	// end inline asm
	ld.shared.u16 	%rs511, [%r8+38];
	ld.shared.u16 	%rs512, [%r13+1216];
	// begin inline asm
	{mul.f16 %rs510,%rs511,%rs512;
}
	// end inline asm
	// begin inline asm
	{add.f16 %rs513,%rs507,%rs510;
}
	// end inline asm
	ld.shared.u16 	%rs517, [%r8+40];
	ld.shared.u16 	%rs518, [%r13+1280];
	// begin inline asm
	{mul.f16 %rs516,%rs517,%rs518;
}
	// end inline asm
	// begin inline asm
	{add.f16 %rs519,%rs513,%rs516;
}
	// end inline asm
	ld.shared.u16 	%rs523, [%r8+42];
	ld.shared.u16 	%rs524, [%r13+1344];
	// begin inline asm
	{mul.f16 %rs522,%rs523,%rs524;
}
	// end inline asm
	// begin inline asm
	{add.f16 %rs525,%rs519,%rs522;
}
	// end inline asm
	ld.shared.u16 	%rs529, [%r8+44];
	ld.shared.u16 	%rs530, [%r13+1408];
	// begin inline asm
	{mul.f16 %rs528,%rs529,%rs530;
}
	// end inline asm
	// begin inline asm
	{add.f16 %rs531,%rs525,%rs528;
}
	// end inline asm
	ld.shared.u16 	%rs535, [%r8+46];
	ld.shared.u16 	%rs536, [%r13+1472];
	// begin inline asm
	{mul.f16 %rs534,%rs535,%rs536;
}
	// end inline asm
	// begin inline asm
	{add.f16 %rs537,%rs531,%rs534;
}
	// end inline asm
	ld.shared.u16 	%rs541, [%r8+48];
	ld.shared.u16 	%rs542, [%r13+1536];
	// begin inline asm
	{mul.f16 %rs540,%rs541,%rs542;
}
	// end inline asm
	// begin inline asm
	{add.f16 %rs543,%rs537,%rs540;
}
	// end inline asm
	ld.shared.u16 	%rs547, [%r8+50];
	ld.shared.u16 	%rs548, [%r13+1600];
	// begin inline asm
	{mul.f16 %rs546,%rs547,%rs548;
}
	// end inline asm
	// begin inline asm
	{add.f16 %rs549,%rs543,%rs546;
}
	// end inline asm
	ld.shared.u16 	%rs553, [%r8+52];
	ld.shared.u16 	%rs554, [%r13+1664];
	// begin inline asm
	{mul.f16 %rs552,%rs553,%rs554;
}
	// end inline asm
	// begin inline asm
	{add.f16 %rs555,%rs549,%rs552;
}
	// end inline asm
	ld.shared.u16 	%rs559, [%r8+54];
	ld.shared.u16 	%rs560, [%r13+1728];
	// begin inline asm
	{mul.f16 %rs558,%rs559,%rs560;
}
	// end inline asm
	// begin inline asm
	{add.f16 %rs561,%rs555,%rs558;
}
	// end inline asm
	ld.shared.u16 	%rs565, [%r8+56];
	ld.shared.u16 	%rs566, [%r13+1792];
	// begin inline asm
	{mul.f16 %rs564,%rs565,%rs566;
}
	// end inline asm
	// begin inline asm
	{add.f16 %rs567,%rs561,%rs564;
}
	// end inline asm
	ld.shared.u16 	%rs571, [%r8+58];
	ld.shared.u16 	%rs572, [%r13+1856];
	// begin inline asm
	{mul.f16 %rs570,%rs571,%rs572;
}
	// end inline asm
	// begin inline asm
	{add.f16 %rs573,%rs567,%rs570;
}
	// end inline asm
	ld.shared.u16 	%rs577, [%r8+60];
	ld.shared.u16 	%rs578, [%r13+1920];
	// begin inline asm
	{mul.f16 %rs576,%rs577,%rs578;
}
	// end inline asm
	// begin inline asm
	{add.f16 %rs579,%rs573,%rs576;
}
	// end inline asm
	ld.shared.u16 	%rs583, [%r8+62];
	ld.shared.u16 	%rs584, [%r13+1984];
	// begin inline asm
	{mul.f16 %rs582,%rs583,%rs584;
}
	// end inline asm
	// begin inline asm
	{add.f16 %rs595,%rs579,%rs582;
}
	// end inline asm
	bar.sync 	0;
	add.s32 	%r64, %r64, 64;
	shl.b32 	%r55, %r31, 6;
	add.s32 	%r63, %r63, %r55;
	add.s32 	%r62, %r62, %r55;
	add.s32 	%r61, %r61, 64;
	setp.lt.s32 	%p4, %r64, %r5;
	@%p4 bra 	$L__BB1_5;
$L__BB1_6:
	ld.param.u64 	%rd23, [_Z11matrix_multP6__halfS0_iiS0_S_S__param_4];
	cvta.to.global.u64 	%rd18, %rd23;
	add.s32 	%r56, %r6, %r2;
	mad.lo.s32 	%r57, %r31, %r3, %r56;
	mad.lo.s32 	%r58, %r7, %r1, %r57;
	mul.wide.s32 	%rd19, %r58, 2;
	add.s64 	%rd20, %rd18, %rd19;
	st.global.u16 	[%rd20], %rs595;
	ret;

}
	// .globl	_Z17convertFp32ToFp16P6__halfPfi
.visible .entry _Z17convertFp32ToFp16P6__halfPfi(
	.param .u64 .ptr .align 1 _Z17convertFp32ToFp16P6__halfPfi_param_0,
	.param .u64 .ptr .align 1 _Z17convertFp32ToFp16P6__halfPfi_param_1,
	.param .u32 _Z17convertFp32ToFp16P6__halfPfi_param_2
)
{
	.reg .pred 	%p<2>;
	.reg .b16 	%rs<2>;
	.reg .b32 	%r<6>;
	.reg .b32 	%f<2>;
	.reg .b64 	%rd<9>;

	ld.param.u64 	%rd1, [_Z17convertFp32ToFp16P6__halfPfi_param_0];
	ld.param.u64 	%rd2, [_Z17convertFp32ToFp16P6__halfPfi_param_1];
	ld.param.u32 	%r2, [_Z17convertFp32ToFp16P6__halfPfi_param_2];
	mov.u32 	%r3, %ntid.x;
	mov.u32 	%r4, %ctaid.x;
	mov.u32 	%r5, %tid.x;
	mad.lo.s32 	%r1, %r3, %r4, %r5;
	setp.ge.s32 	%p1, %r1, %r2;
	@%p1 bra 	$L__BB2_2;
	cvta.to.global.u64 	%rd3, %rd2;
	cvta.to.global.u64 	%rd4, %rd1;
	mul.wide.s32 	%rd5, %r1, 2;
	add.s64 	%rd6, %rd4, %rd5;
	mul.wide.s32 	%rd7, %r1, 4;
	add.s64 	%rd8, %rd3, %rd7;
	ld.global.f32 	%f1, [%rd8];
	// begin inline asm
	{  cvt.rn.f16.f32 %rs1, %f1;}

	// end inline asm
	st.global.u16 	[%rd6], %rs1;
$L__BB2_2:
	ret;

}


// ===== COMPILED SASS (sm_100) =====

	.target	sm_100

	.elftype	@"ET_EXEC"


//--------------------- .note.nv.tkinfo           --------------------------
	.section	.note.nv.tkinfo,"",@"SHT_NOTE"
	.sectionflags	@"SHF_NOTE_NV_TKINFO"
	.tkinfo
        /*0018*/ 	.word	0x00000002
        /*0030*/ 	.string	""
        /*0030*/ 	.string	"ptxas"
        /*0030*/ 	.string	"Cuda compilation tools, release 13.0, V13.0.88"
        /*0030*/ 	.string	"Build cuda_13.0.r13.0/compiler.36424714_0"
        /*0030*/ 	.string	"-arch sm_100 -m 64 "



//--------------------- .note.nv.cuinfo           --------------------------
	.section	.note.nv.cuinfo,"",@"SHT_NOTE"
	.sectionflags	@"SHF_NOTE_NV_CUINFO"
        /*0018*/ 	.short	0x0002
        /*001a*/ 	.short	0x0064
        /*001c*/ 	.short	0x0082
	.zero		2


//--------------------- .nv.info                  --------------------------
	.section	.nv.info,"",@"SHT_CUDA_INFO"
	.align	4


	//----- nvinfo : EIATTR_REGCOUNT
	.align		4
        /*0000*/ 	.byte	0x04, 0x2f
        /*0002*/ 	.short	(.L_1 - .L_0)
	.align		4
.L_0:
        /*0004*/ 	.word	index@(_Z12wmma_exampleP6__halfS0_S0_iiiS_S_)
        /*0008*/ 	.word	0x00000020


	//----- nvinfo : EIATTR_FRAME_SIZE
	.align		4
.L_1:
        /*000c*/ 	.byte	0x04, 0x11
        /*000e*/ 	.short	(.L_3 - .L_2)
	.align		4
.L_2:
        /*0010*/ 	.word	index@(_Z12wmma_exampleP6__halfS0_S0_iiiS_S_)
        /*0014*/ 	.word	0x00000000


	//----- nvinfo : EIATTR_REGCOUNT
	.align		4
.L_3:
        /*0018*/ 	.byte	0x04, 0x2f
        /*001a*/ 	.short	(.L_5 - .L_4)
	.align		4
.L_4:
        /*001c*/ 	.word	index@(_Z11matrix_multP6__halfS0_iiS0_S_S_)
        /*0020*/ 	.word	0x00000020


	//----- nvinfo : EIATTR_FRAME_SIZE
	.align		4
.L_5:
        /*0024*/ 	.byte	0x04, 0x11
        /*0026*/ 	.short	(.L_7 - .L_6)
	.align		4
.L_6:
        /*0028*/ 	.word	index@(_Z11matrix_multP6__halfS0_iiS0_S_S_)
        /*002c*/ 	.word	0x00000000


	//----- nvinfo : EIATTR_REGCOUNT
	.align		4
.L_7:
        /*0030*/ 	.byte	0x04, 0x2f
        /*0032*/ 	.short	(.L_9 - .L_8)
	.align		4
.L_8:
        /*0034*/ 	.word	index@(_Z17convertFp32ToFp16P6__halfPfi)
        /*0038*/ 	.word	0x0000000a


	//----- nvinfo : EIATTR_FRAME_SIZE
	.align		4
.L_9:
        /*003c*/ 	.byte	0x04, 0x11
        /*003e*/ 	.short	(.L_11 - .L_10)
	.align		4
.L_10:
        /*0040*/ 	.word	index@(_Z17convertFp32ToFp16P6__halfPfi)
        /*0044*/ 	.word	0x00000000


	//----- nvinfo : EIATTR_MIN_STACK_SIZE
	.align		4
.L_11:
        /*0048*/ 	.byte	0x04, 0x12
        /*004a*/ 	.short	(.L_13 - .L_12)
	.align		4
.L_12:
        /*004c*/ 	.word	index@(_Z17convertFp32ToFp16P6__halfPfi)
        /*0050*/ 	.word	0x00000000


	//----- nvinfo : EIATTR_MIN_STACK_SIZE
	.align		4
.L_13:
        /*0054*/ 	.byte	0x04, 0x12
        /*0056*/ 	.short	(.L_15 - .L_14)
	.align		4
.L_14:
        /*0058*/ 	.word	index@(_Z11matrix_multP6__halfS0_iiS0_S_S_)
        /*005c*/ 	.word	0x00000000


	//----- nvinfo : EIATTR_MIN_STACK_SIZE
	.align		4
.L_15:
        /*0060*/ 	.byte	0x04, 0x12
        /*0062*/ 	.short	(.L_17 - .L_16)
	.align		4
.L_16:
        /*0064*/ 	.word	index@(_Z12wmma_exampleP6__halfS0_S0_iiiS_S_)
        /*0068*/ 	.word	0x00000000
.L_17:


//--------------------- .nv.compat                --------------------------
	.section	.nv.compat,"",@"SHT_CUDA_COMPAT_INFO"
	.align	4
        /*0000*/ 	.byte	0x02, 0x09, 0x00, 0x00, 0x02, 0x02, 0x01, 0x00, 0x02, 0x05, 0x05, 0x00, 0x03, 0x07, 0x01, 0x01
        /*0010*/ 	.byte	0x02, 0x03, 0x00, 0x00, 0x02, 0x06, 0x01, 0x00, 0x04, 0x0b, 0x08, 0x00, 0x09, 0x00, 0x00, 0x00
        /*0020*/ 	.byte	0x00, 0x00, 0x00, 0x00


//--------------------- .nv.info._Z17convertFp32ToFp16P6__halfPfi --------------------------
	.section	.nv.info._Z17convertFp32ToFp16P6__halfPfi,"",@"SHT_CUDA_INFO"
	.sectionflags	@""
	.align	4


	//----- nvinfo : EIATTR_CUDA_API_VERSION
	.align		4
        /*0000*/ 	.byte	0x04, 0x37
        /*0002*/ 	.short	(.L_19 - .L_18)
.L_18:
        /*0004*/ 	.word	0x00000082


	//----- nvinfo : EIATTR_KPARAM_INFO
	.align		4
.L_19:
        /*0008*/ 	.byte	0x04, 0x17
        /*000a*/ 	.short	(.L_21 - .L_20)
.L_20:
        /*000c*/ 	.word	0x00000000
        /*0010*/ 	.short	0x0002
        /*0012*/ 	.short	0x0010
        /*0014*/ 	.byte	0x00, 0xf0, 0x11, 0x00


	//----- nvinfo : EIATTR_KPARAM_INFO
	.align		4
.L_21:
        /*0018*/ 	.byte	0x04, 0x17
        /*001a*/ 	.short	(.L_23 - .L_22)
.L_22:
        /*001c*/ 	.word	0x00000000
        /*0020*/ 	.short	0x0001
        /*0022*/ 	.short	0x0008
        /*0024*/ 	.byte	0x00, 0xf5, 0x21, 0x00


	//----- nvinfo : EIATTR_KPARAM_INFO
	.align		4
.L_23:
        /*0028*/ 	.byte	0x04, 0x17
        /*002a*/ 	.short	(.L_25 - .L_24)
.L_24:
        /*002c*/ 	.word	0x00000000
        /*0030*/ 	.short	0x0000
        /*0032*/ 	.short	0x0000
        /*0034*/ 	.byte	0x00, 0xf5, 0x21, 0x00


	//----- nvinfo : EIATTR_SPARSE_MMA_MASK
	.align		4
.L_25:
        /*0038*/ 	.byte	0x03, 0x50
        /*003a*/ 	.short	0x0000


	//----- nvinfo : EIATTR_MAXREG_COUNT
	.align		4
        /*003c*/ 	.byte	0x03, 0x1b
        /*003e*/ 	.short	0x00ff


	//----- nvinfo : EIATTR_MERCURY_ISA_VERSION
	.align		4
        /*0040*/ 	.byte	0x03, 0x5f
        /*0042*/ 	.short	0x0101


	//----- nvinfo : EIATTR_VRC_CTA_INIT_COUNT
	.align		4
        /*0044*/ 	.byte	0x02, 0x4a
	.zero		1
	.zero		1


	//----- nvinfo : EIATTR_EXIT_INSTR_OFFSETS
	.align		4
        /*0048*/ 	.byte	0x04, 0x1c
        /*004a*/ 	.short	(.L_27 - .L_26)


	//   ....[0]....
.L_26:
        /*004c*/ 	.word	0x00000070


	//   ....[1]....
        /*0050*/ 	.word	0x00000100


	//----- nvinfo : EIATTR_CBANK_PARAM_SIZE
	.align		4
.L_27:
        /*0054*/ 	.byte	0x03, 0x19
        /*0056*/ 	.short	0x0014


	//----- nvinfo : EIATTR_PARAM_CBANK
	.align		4
        /*0058*/ 	.byte	0x04, 0x0a
        /*005a*/ 	.short	(.L_29 - .L_28)
	.align		4
.L_28:
        /*005c*/ 	.word	index@(.nv.constant0._Z17convertFp32ToFp16P6__halfPfi)
        /*0060*/ 	.short	0x0380
        /*0062*/ 	.short	0x0014


	//----- nvinfo : EIATTR_SW_WAR
	.align		4
.L_29:
        /*0064*/ 	.byte	0x04, 0x36
        /*0066*/ 	.short	(.L_31 - .L_30)
.L_30:
        /*0068*/ 	.word	0x00000008
.L_31:


//--------------------- .nv.info._Z11matrix_multP6__halfS0_iiS0_S_S_ --------------------------
	.section	.nv.info._Z11matrix_multP6__halfS0_iiS0_S_S_,"",@"SHT_CUDA_INFO"
	.sectionflags	@""
	.align	4


	//----- nvinfo : EIATTR_CUDA_API_VERSION
	.align		4
        /*0000*/ 	.byte	0x04, 0x37
        /*0002*/ 	.short	(.L_33 - .L_32)
.L_32:
        /*0004*/ 	.word	0x00000082


	//----- nvinfo : EIATTR_KPARAM_INFO
	.align		4
.L_33:
        /*0008*/ 	.byte	0x04, 0x17
        /*000a*/ 	.short	(.L_35 - .L_34)
.L_34:
        /*000c*/ 	.word	0x00000000
        /*0010*/ 	.short	0x0006
        /*0012*/ 	.short	0x0022
        /*0014*/ 	.byte	0x00, 0xf0, 0x09, 0x00


	//----- nvinfo : EIATTR_KPARAM_INFO
	.align		4
.L_35:
        /*0018*/ 	.byte	0x04, 0x17
        /*001a*/ 	.short	(.L_37 - .L_36)
.L_36:
        /*001c*/ 	.word	0x00000000
        /*0020*/ 	.short	0x0005
        /*0022*/ 	.short	0x0020
        /*0024*/ 	.byte	0x00, 0xf0, 0x09, 0x00


	//----- nvinfo : EIATTR_KPARAM_INFO
	.align		4
.L_37:
        /*0028*/ 	.byte	0x04, 0x17
        /*002a*/ 	.short	(.L_39 - .L_38)
.L_38:
        /*002c*/ 	.word	0x00000000
        /*0030*/ 	.short	0x0004
        /*0032*/ 	.short	0x0018
        /*0034*/ 	.byte	0x00, 0xf5, 0x21, 0x00


	//----- nvinfo : EIATTR_KPARAM_INFO
	.align		4
.L_39:
        /*0038*/ 	.byte	0x04, 0x17
        /*003a*/ 	.short	(.L_41 - .L_40)
.L_40:
        /*003c*/ 	.word	0x00000000
        /*0040*/ 	.short	0x0003
        /*0042*/ 	.short	0x0014
        /*0044*/ 	.byte	0x00, 0xf0, 0x11, 0x00


	//----- nvinfo : EIATTR_KPARAM_INFO
	.align		4
.L_41:
        /*0048*/ 	.byte	0x04, 0x17
        /*004a*/ 	.short	(.L_43 - .L_42)
.L_42:
        /*004c*/ 	.word	0x00000000
        /*0050*/ 	.short	0x0002
        /*0052*/ 	.short	0x0010
        /*0054*/ 	.byte	0x00, 0xf0, 0x11, 0x00


	//----- nvinfo : EIATTR_KPARAM_INFO
	.align		4
.L_43:
        /*0058*/ 	.byte	0x04, 0x17
        /*005a*/ 	.short	(.L_45 - .L_44)
.L_44:
        /*005c*/ 	.word	0x00000000
        /*0060*/ 	.short	0x0001
        /*0062*/ 	.short	0x0008
        /*0064*/ 	.byte	0x00, 0xf5, 0x21, 0x00


	//----- nvinfo : EIATTR_KPARAM_INFO
	.align		4
.L_45:
        /*0068*/ 	.byte	0x04, 0x17
        /*006a*/ 	.short	(.L_47 - .L_46)
.L_46:
        /*006c*/ 	.word	0x00000000
        /*0070*/ 	.short	0x0000
        /*0072*/ 	.short	0x0000
        /*0074*/ 	.byte	0x00, 0xf5, 0x21, 0x00


	//----- nvinfo : EIATTR_SPARSE_MMA_MASK
	.align		4
.L_47:
        /*0078*/ 	.byte	0x03, 0x50
        /*007a*/ 	.short	0x0000


	//----- nvinfo : EIATTR_MAXREG_COUNT
	.align		4
        /*007c*/ 	.byte	0x03, 0x1b
        /*007e*/ 	.short	0x00ff


	//----- nvinfo : EIATTR_NUM_BARRIERS
	.align		4
        /*0080*/ 	.byte	0x02, 0x4c
        /*0082*/ 	.byte	0x01
	.zero		1


	//----- nvinfo : EIATTR_MERCURY_ISA_VERSION
	.align		4
        /*0084*/ 	.byte	0x03, 0x5f
        /*0086*/ 	.short	0x0101


	//----- nvinfo : EIATTR_VRC_CTA_INIT_COUNT
	.align		4
        /*0088*/ 	.byte	0x02, 0x4a
	.zero		1
	.zero		1


	//----- nvinfo : EIATTR_EXIT_INSTR_OFFSETS
	.align		4
        /*008c*/ 	.byte	0x04, 0x1c
        /*008e*/ 	.short	(.L_49 - .L_48)


	//   ....[0]....
.L_48:
        /*0090*/ 	.word	0x000012c0


	//----- nvinfo : EIATTR_CBANK_PARAM_SIZE
	.align		4
.L_49:
        /*0094*/ 	.byte	0x03, 0x19
        /*0096*/ 	.short	0x0024


	//----- nvinfo : EIATTR_PARAM_CBANK
	.align		4
        /*0098*/ 	.byte	0x04, 0x0a
        /*009a*/ 	.short	(.L_51 - .L_50)
	.align		4
.L_50:
        /*009c*/ 	.word	index@(.nv.constant0._Z11matrix_multP6__halfS0_iiS0_S_S_)
        /*00a0*/ 	.short	0x0380
        /*00a2*/ 	.short	0x0024


	//----- nvinfo : EIATTR_SW_WAR
	.align		4
.L_51:
        /*00a4*/ 	.byte	0x04, 0x36
        /*00a6*/ 	.short	(.L_53 - .L_52)
.L_52:
        /*00a8*/ 	.word	0x00000008
.L_53:


//--------------------- .nv.info._Z12wmma_exampleP6__halfS0_S0_iiiS_S_ --------------------------
	.section	.nv.info._Z12wmma_exampleP6__halfS0_S0_iiiS_S_,"",@"SHT_CUDA_INFO"
	.sectionflags	@""
	.align	4


	//----- nvinfo : EIATTR_CUDA_API_VERSION
	.align		4
        /*0000*/ 	.byte	0x04, 0x37
        /*0002*/ 	.short	(.L_55 - .L_54)
.L_54:
        /*0004*/ 	.word	0x00000082


	//----- nvinfo : EIATTR_KPARAM_INFO
	.align		4
.L_55:
        /*0008*/ 	.byte	0x04, 0x17
        /*000a*/ 	.short	(.L_57 - .L_56)
.L_56:
        /*000c*/ 	.word	0x00000000
        /*0010*/ 	.short	0x0007
        /*0012*/ 	.short	0x0026
        /*0014*/ 	.byte	0x00, 0xf0, 0x09, 0x00


	//----- nvinfo : EIATTR_KPARAM_INFO
	.align		4
.L_57:
        /*0018*/ 	.byte	0x04, 0x17
        /*001a*/ 	.short	(.L_59 - .L_58)
.L_58:
        /*001c*/ 	.word	0x00000000
        /*0020*/ 	.short	0x0006
        /*0022*/ 	.short	0x0024
        /*0024*/ 	.byte	0x00, 0xf0, 0x09, 0x00


	//----- nvinfo : EIATTR_KPARAM_INFO
	.align		4
.L_59:
        /*0028*/ 	.byte	0x04, 0x17
        /*002a*/ 	.short	(.L_61 - .L_60)
.L_60:
        /*002c*/ 	.word	0x00000000
        /*0030*/ 	.short	0x0005
        /*0032*/ 	.short	0x0020
        /*0034*/ 	.byte	0x00, 0xf0, 0x11, 0x00


	//----- nvinfo : EIATTR_KPARAM_INFO
	.align		4
.L_61:
        /*0038*/ 	.byte	0x04, 0x17
        /*003a*/ 	.short	(.L_63 - .L_62)
.L_62:
        /*003c*/ 	.word	0x00000000
        /*0040*/ 	.short	0x0004
        /*0042*/ 	.short	0x001c
        /*0044*/ 	.byte	0x00, 0xf0, 0x11, 0x00


	//----- nvinfo : EIATTR_KPARAM_INFO
	.align		4
.L_63:
        /*0048*/ 	.byte	0x04, 0x17
        /*004a*/ 	.short	(.L_65 - .L_64)
.L_64:
        /*004c*/ 	.word	0x00000000
        /*0050*/ 	.short	0x0003
        /*0052*/ 	.short	0x0018
        /*0054*/ 	.byte	0x00, 0xf0, 0x11, 0x00


	//----- nvinfo : EIATTR_KPARAM_INFO
	.align		4
.L_65:
        /*0058*/ 	.byte	0x04, 0x17
        /*005a*/ 	.short	(.L_67 - .L_66)
.L_66:
        /*005c*/ 	.word	0x00000000
        /*0060*/ 	.short	0x0002
        /*0062*/ 	.short	0x0010
        /*0064*/ 	.byte	0x00, 0xf5, 0x21, 0x00


	//----- nvinfo : EIATTR_KPARAM_INFO
	.align		4
.L_67:
        /*0068*/ 	.byte	0x04, 0x17
        /*006a*/ 	.short	(.L_69 - .L_68)
.L_68:
        /*006c*/ 	.word	0x00000000
        /*0070*/ 	.short	0x0001
        /*0072*/ 	.short	0x0008
        /*0074*/ 	.byte	0x00, 0xf5, 0x21, 0x00


	//----- nvinfo : EIATTR_KPARAM_INFO
	.align		4
.L_69:
        /*0078*/ 	.byte	0x04, 0x17
        /*007a*/ 	.short	(.L_71 - .L_70)
.L_70:
        /*007c*/ 	.word	0x00000000
        /*0080*/ 	.short	0x0000
        /*0082*/ 	.short	0x0000
        /*0084*/ 	.byte	0x00, 0xf5, 0x21, 0x00


	//----- nvinfo : EIATTR_SPARSE_MMA_MASK
	.align		4
.L_71:
        /*0088*/ 	.byte	0x03, 0x50
        /*008a*/ 	.short	0x0000


	//----- nvinfo : EIATTR_WMMA_USED
	.align		4
        /*008c*/ 	.byte	0x01, 0x2b
	.zero		2


	//----- nvinfo : EIATTR_MAXREG_COUNT
	.align		4
        /*0090*/ 	.byte	0x03, 0x1b
        /*0092*/ 	.short	0x00ff


	//----- nvinfo : EIATTR_MERCURY_ISA_VERSION
	.align		4
        /*0094*/ 	.byte	0x03, 0x5f
        /*0096*/ 	.short	0x0101


	//----- nvinfo : EIATTR_VRC_CTA_INIT_COUNT
	.align		4
        /*0098*/ 	.byte	0x02, 0x4a
	.zero		1
	.zero		1


	//----- nvinfo : EIATTR_EXIT_INSTR_OFFSETS
	.align		4
        /*009c*/ 	.byte	0x04, 0x1c
        /*009e*/ 	.short	(.L_73 - .L_72)


	//   ....[0]....
.L_72:
        /*00a0*/ 	.word	0x000010f0


	//   ....[1]....
        /*00a4*/ 	.word	0x00001390


	//----- nvinfo : EIATTR_CRS_STACK_SIZE
	.align		4
.L_73:
        /*00a8*/ 	.byte	0x04, 0x1e
        /*00aa*/ 	.short	(.L_75 - .L_74)
.L_74:
        /*00ac*/ 	.word	0x00000000


	//----- nvinfo : EIATTR_CBANK_PARAM_SIZE
	.align		4
.L_75:
        /*00b0*/ 	.byte	0x03, 0x19
        /*00b2*/ 	.short	0x0028


	//----- nvinfo : EIATTR_PARAM_CBANK
	.align		4
        /*00b4*/ 	.byte	0x04, 0x0a
        /*00b6*/ 	.short	(.L_77 - .L_76)
	.align		4
.L_76:
        /*00b8*/ 	.word	index@(.nv.constant0._Z12wmma_exampleP6__halfS0_S0_iiiS_S_)
        /*00bc*/ 	.short	0x0380
        /*00be*/ 	.short	0x0028


	//----- nvinfo : EIATTR_SW_WAR
	.align		4
.L_77:
        /*00c0*/ 	.byte	0x04, 0x36
        /*00c2*/ 	.short	(.L_79 - .L_78)
.L_78:
        /*00c4*/ 	.word	0x00000008
.L_79:


//--------------------- .nv.callgraph             --------------------------
	.section	.nv.callgraph,"",@"SHT_CUDA_CALLGRAPH"
	.align	4
	.sectionentsize	8
	.align		4
        /*0000*/ 	.word	0x00000000
	.align		4
        /*0004*/ 	.word	0xffffffff
	.align		4
        /*0008*/ 	.word	0x00000000
	.align		4
        /*000c*/ 	.word	0xfffffffe
	.align		4
        /*0010*/ 	.word	0x00000000
	.align		4
        /*0014*/ 	.word	0xfffffffd
	.align		4
        /*0018*/ 	.word	0x00000000
	.align		4
        /*001c*/ 	.word	0xfffffffc


//--------------------- .text._Z17convertFp32ToFp16P6__halfPfi --------------------------
	.section	.text._Z17convertFp32ToFp16P6__halfPfi,"ax",@progbits
	.align	128
        .global         _Z17convertFp32ToFp16P6__halfPfi
        .type           _Z17convertFp32ToFp16P6__halfPfi,@function
        .size           _Z17convertFp32ToFp16P6__halfPfi,(.L_x_16 - _Z17convertFp32ToFp16P6__halfPfi)
        .other          _Z17convertFp32ToFp16P6__halfPfi,@"STO_CUDA_ENTRY STV_DEFAULT"
_Z17convertFp32ToFp16P6__halfPfi:
.text._Z17convertFp32ToFp16P6__halfPfi:
[----:B------:R-:W-:Y:S01]  /*0000*/  LDC R1, c[0x0][0x37c] ;  /* 0x0000df00ff017b82 */ /* 0x000fe20000000800 */
[----:B------:R-:W0:Y:S01]  /*0010*/  S2R R7, SR_CTAID.X ;  /* 0x0000000000077919 */ /* 0x000e220000002500 */
[----:B------:R-:W0:Y:S01]  /*0020*/  LDCU UR4, c[0x0][0x360] ;  /* 0x00006c00ff0477ac */ /* 0x000e220008000800 */
[----:B------:R-:W0:Y:S01]  /*0030*/  S2R R0, SR_TID.X ;  /* 0x0000000000007919 */ /* 0x000e220000002100 */
[----:B------:R-:W1:Y:S01]  /*0040*/  LDCU UR5, c[0x0][0x390] ;  /* 0x00007200ff0577ac */ /* 0x000e620008000800 */
[----:B0-----:R-:W-:-:S05]  /*0050*/  IMAD R7, R7, UR4, R0 ;  /* 0x0000000407077c24 */ /* 0x001fca000f8e0200 */
[----:B-1----:R-:W-:-:S13]  /*0060*/  ISETP.GE.AND P0, PT, R7, UR5, PT ;  /* 0x0000000507007c0c */ /* 0x002fda000bf06270 */
[----:B------:R-:W-:Y:S05]  /*0070*/  @P0 EXIT ;  /* 0x000000000000094d */ /* 0x000fea0003800000 */
[----:B------:R-:W0:Y:S01]  /*0080*/  LDC.64 R4, c[0x0][0x388] ;  /* 0x0000e200ff047b82 */ /* 0x000e220000000a00 */
[----:B------:R-:W1:Y:S07]  /*0090*/  LDCU.64 UR4, c[0x0][0x358] ;  /* 0x00006b00ff0477ac */ /* 0x000e6e0008000a00 */
[----:B------:R-:W2:Y:S01]  /*00a0*/  LDC.64 R2, c[0x0][0x380] ;  /* 0x0000e000ff027b82 */ /* 0x000ea20000000a00 */
[----:B0-----:R-:W-:-:S06]  /*00b0*/  IMAD.WIDE R4, R7, 0x4, R4 ;  /* 0x0000000407047825 */ /* 0x001fcc00078e0204 */
[----:B-1----:R-:W3:Y:S01]  /*00c0*/  LDG.E R4, desc[UR4][R4.64] ;  /* 0x0000000404047981 */ /* 0x002ee2000c1e1900 */
[----:B--2---:R-:W-:Y:S01]  /*00d0*/  IMAD.WIDE R2, R7, 0x2, R2 ;  /* 0x0000000207027825 */ /* 0x004fe200078e0202 */
[----:B---3--:R-:W-:-:S05]  /*00e0*/  F2FP.F16.F32.PACK_AB R0, RZ, R4 ;  /* 0x00000004ff00723e */ /* 0x008fca00000000ff */
[----:B------:R-:W-:Y:S01]  /*00f0*/  STG.E.U16 desc[UR4][R2.64], R0 ;  /* 0x0000000002007986 */ /* 0x000fe2000c101504 */
[----:B------:R-:W-:Y:S05]  /*0100*/  EXIT ;  /* 0x000000000000794d */ /* 0x000fea0003800000 */
.L_x_0:
[----:B------:R-:W-:-:S00]  /*0110*/  BRA `(.L_x_0) ;  /* 0xfffffffc00fc7947 */ /* 0x000fc0000383ffff */
[----:B------:R-:W-:-:S00]  /*0120*/  NOP ;  /* 0x0000000000007918 */ /* 0x000fc00000000000 */
        /* <DEDUP_REMOVED lines=13> */
.L_x_16:


//--------------------- .text._Z11matrix_multP6__halfS0_iiS0_S_S_ --------------------------
	.section	.text._Z11matrix_multP6__halfS0_iiS0_S_S_,"ax",@progbits
	.align	128
        .global         _Z11matrix_multP6__halfS0_iiS0_S_S_
        .type           _Z11matrix_multP6__halfS0_iiS0_S_S_,@function
        .size           _Z11matrix_multP6__halfS0_iiS0_S_S_,(.L_x_17 - _Z11matrix_multP6__halfS0_iiS0_S_S_)
        .other          _Z11matrix_multP6__halfS0_iiS0_S_S_,@"STO_CUDA_ENTRY STV_DEFAULT"
_Z11matrix_multP6__halfS0_iiS0_S_S_:
.text._Z11matrix_multP6__halfS0_iiS0_S_S_:
[----:B------:R-:W-:Y:S08]  /*0000*/  LDC R1, c[0x0][0x37c] ;  /* 0x0000df00ff017b82 */ /* 0x000ff00000000800 */
[----:B------:R-:W0:Y:S01]  /*0010*/  LDC.64 R14, c[0x0][0x390] ;  /* 0x0000e400ff0e7b82 */ /* 0x000e220000000a00 */
[----:B------:R-:W1:Y:S01]  /*0020*/  S2R R0, SR_TID.X ;  /* 0x0000000000007919 */ /* 0x000e620000002100 */
[----:B------:R-:W2:Y:S01]  /*0030*/  LDCU.64 UR8, c[0x0][0x358] ;  /* 0x00006b00ff0877ac */ /* 0x000ea20008000a00 */
[----:B------:R-:W-:Y:S01]  /*0040*/  PRMT R16, RZ, 0x7610, R16 ;  /* 0x00007610ff107816 */ /* 0x000fe20000000010 */
[----:B------:R-:W3:Y:S04]  /*0050*/  S2R R5, SR_TID.Y ;  /* 0x0000000000057919 */ /* 0x000ee80000002200 */
[----:B------:R-:W4:Y:S08]  /*0060*/  S2UR UR4, SR_CTAID.X ;  /* 0x00000000000479c3 */ /* 0x000f300000002500 */
[----:B------:R-:W0:Y:S02]  /*0070*/  S2UR UR10, SR_CTAID.Y ;  /* 0x00000000000a79c3 */ /* 0x000e240000002600 */
[----:B0-----:R-:W-:-:S02]  /*0080*/  ISETP.GE.AND P0, PT, R14, 0x1, PT ;  /* 0x000000010e00780c */ /* 0x001fc40003f06270 */
[----:B------:R-:W-:Y:S01]  /*0090*/  SHF.L.U32 R2, R15, 0x5, RZ ;  /* 0x000000050f027819 */ /* 0x000fe200000006ff */
[----:B----4-:R-:W-:-:S10]  /*00a0*/  USHF.L.U32 UR4, UR4, 0x5, URZ ;  /* 0x0000000504047899 */ /* 0x010fd400080006ff */
[----:B-123--:R-:W-:Y:S05]  /*00b0*/  @!P0 BRA `(.L_x_1) ;  /* 0x0000001000688947 */ /* 0x00efea0003800000 */
[----:B------:R-:W-:Y:S01]  /*00c0*/  IMAD R3, R14, UR10, RZ ;  /* 0x0000000a0e037c24 */ /* 0x000fe2000f8e02ff */
[----:B------:R-:W0:Y:S01]  /*00d0*/  S2UR UR7, SR_CgaCtaId ;  /* 0x00000000000779c3 */ /* 0x000e220000008800 */
[----:B------:R-:W-:Y:S01]  /*00e0*/  UMOV UR5, 0x400 ;  /* 0x0000040000057882 */ /* 0x000fe20000000000 */
[----:B------:R-:W-:Y:S01]  /*00f0*/  MOV R11, UR4 ;  /* 0x00000004000b7c02 */ /* 0x000fe20008000f00 */
[----:B------:R-:W-:Y:S01]  /*0100*/  UIADD3 UR6, UPT, UPT, UR5, 0x800, URZ ;  /* 0x0000080005067890 */ /* 0x000fe2000fffe0ff */
[----:B------:R-:W-:-:S04]  /*0110*/  SHF.L.U32 R3, R3, 0x5, RZ ;  /* 0x0000000503037819 */ /* 0x000fc800000006ff */
[C---:B------:R-:W-:Y:S02]  /*0120*/  IADD3 R4, PT, PT, R3.reuse, R14, RZ ;  /* 0x0000000e03047210 */ /* 0x040fe40007ffe0ff */
[----:B------:R-:W-:Y:S02]  /*0130*/  IADD3 R19, PT, PT, R3, 0x20, RZ ;  /* 0x0000002003137810 */ /* 0x000fe40007ffe0ff */
[----:B------:R-:W-:Y:S02]  /*0140*/  LOP3.LUT R7, RZ, R3, RZ, 0x33, !PT ;  /* 0x00000003ff077212 */ /* 0x000fe400078e33ff */
[----:B------:R-:W-:-:S04]  /*0150*/  VIMNMX R6, PT, PT, R4, R19, !PT ;  /* 0x0000001304067248 */ /* 0x000fc80007fe0100 */
[----:B------:R-:W-:-:S04]  /*0160*/  IADD3 R6, PT, PT, R6, R7, RZ ;  /* 0x0000000706067210 */ /* 0x000fc80007ffe0ff */
[C---:B------:R-:W-:Y:S01]  /*0170*/  LOP3.LUT P0, RZ, R6.reuse, 0x20, RZ, 0xc0, !PT ;  /* 0x0000002006ff7812 */ /* 0x040fe2000780c0ff */
[----:B0-----:R-:W-:Y:S01]  /*0180*/  ULEA UR5, UR7, UR5, 0x18 ;  /* 0x0000000507057291 */ /* 0x001fe2000f8ec0ff */
[----:B------:R-:W-:Y:S01]  /*0190*/  ISETP.GE.U32.AND P1, PT, R6, 0x20, PT ;  /* 0x000000200600780c */ /* 0x000fe20003f26070 */
[----:B------:R-:W-:-:S04]  /*01a0*/  ULEA UR6, UR7, UR6, 0x18 ;  /* 0x0000000607067291 */ /* 0x000fc8000f8ec0ff */
[C---:B------:R-:W-:Y:S02]  /*01b0*/  LEA R7, R5.reuse, UR5, 0x6 ;  /* 0x0000000505077c11 */ /* 0x040fe4000f8e30ff */
[C---:B------:R-:W-:Y:S02]  /*01c0*/  LEA R6, R0.reuse, UR6, 0x1 ;  /* 0x0000000600067c11 */ /* 0x040fe4000f8e08ff */
[----:B------:R-:W-:Y:S02]  /*01d0*/  LEA R8, R0, R7, 0x1 ;  /* 0x0000000700087211 */ /* 0x000fe400078e08ff */
[----:B------:R-:W-:Y:S01]  /*01e0*/  LEA R9, R5, R6, 0x6 ;  /* 0x0000000605097211 */ /* 0x000fe200078e30ff */
[----:B------:R-:W-:Y:S06]  /*01f0*/  @P0 BRA `(.L_x_2) ;  /* 0x0000000400600947 */ /* 0x000fec0003800000 */
[----:B------:R-:W0:Y:S01]  /*0200*/  LDC.64 R12, c[0x0][0x380] ;  /* 0x0000e000ff0c7b82 */ /* 0x000e220000000a00 */
[C-C-:B------:R-:W-:Y:S02]  /*0210*/  IMAD R16, R5.reuse, R14, R0.reuse ;  /* 0x0000000e05107224 */ /* 0x140fe400078e0200 */
[----:B------:R-:W-:-:S03]  /*0220*/  IMAD R17, R5, R15, R0 ;  /* 0x0000000f05117224 */ /* 0x000fc600078e0200 */
[----:B------:R-:W-:Y:S02]  /*0230*/  IADD3 R3, PT, PT, R3, R16, RZ ;  /* 0x0000001003037210 */ /* 0x000fe40007ffe0ff */
[----:B------:R-:W1:Y:S01]  /*0240*/  LDC.64 R10, c[0x0][0x388] ;  /* 0x0000e200ff0a7b82 */ /* 0x000e620000000a00 */
[----:B------:R-:W-:Y:S02]  /*0250*/  IADD3 R17, PT, PT, R17, UR4, RZ ;  /* 0x0000000411117c10 */ /* 0x000fe4000fffe0ff */
[----:B0-----:R-:W-:-:S05]  /*0260*/  IMAD.WIDE R12, R3, 0x2, R12 ;  /* 0x00000002030c7825 */ /* 0x001fca00078e020c */
[----:B------:R-:W2:Y:S01]  /*0270*/  LDG.E.U16 R21, desc[UR8][R12.64] ;  /* 0x000000080c157981 */ /* 0x000ea2000c1e1500 */
[----:B-1----:R-:W-:-:S06]  /*0280*/  IMAD.WIDE R16, R17, 0x2, R10 ;  /* 0x0000000211107825 */ /* 0x002fcc00078e020a */
[----:B------:R-:W3:Y:S04]  /*0290*/  LDG.E.U16 R16, desc[UR8][R16.64] ;  /* 0x0000000810107981 */ /* 0x000ee8000c1e1500 */
[----:B--2---:R-:W-:Y:S04]  /*02a0*/  STS.U16 [R8], R21 ;  /* 0x0000001508007388 */ /* 0x004fe80000000400 */
[----:B---3--:R-:W-:Y:S01]  /*02b0*/  STS.U16 [R9], R16 ;  /* 0x0000001009007388 */ /* 0x008fe20000000400 */
[----:B------:R-:W-:Y:S06]  /*02c0*/  BAR.SYNC.DEFER_BLOCKING 0x0 ;  /* 0x0000000000007b1d */ /* 0x000fec0000010000 */
[----:B------:R-:W-:Y:S04]  /*02d0*/  LDS.U16 R23, [R6] ;  /* 0x0000000006177984 */ /* 0x000fe80000000400 */
[----:B------:R-:W0:Y:S04]  /*02e0*/  LDS.64 R10, [R7] ;  /* 0x00000000070a7984 */ /* 0x000e280000000a00 */
[----:B------:R-:W1:Y:S04]  /*02f0*/  LDS.U16 R25, [R6+0x40] ;  /* 0x0000400006197984 */ /* 0x000e680000000400 */
[----:B------:R-:W2:Y:S04]  /*0300*/  LDS.U16 R26, [R6+0x80] ;  /* 0x00008000061a7984 */ /* 0x000ea80000000400 */
[----:B------:R-:W3:Y:S04]  /*0310*/  LDS.U16 R24, [R6+0xc0] ;  /* 0x0000c00006187984 */ /* 0x000ee80000000400 */
[----:B------:R-:W-:Y:S04]  /*0320*/  LDS.U16 R3, [R6+0x100] ;  /* 0x0001000006037984 */ /* 0x000fe80000000400 */
[----:B------:R-:W4:Y:S04]  /*0330*/  LDS.64 R12, [R7+0x8] ;  /* 0x00000800070c7984 */ /* 0x000f280000000a00 */
[----:B------:R-:W5:Y:S04]  /*0340*/  LDS.U16 R27, [R6+0x140] ;  /* 0x00014000061b7984 */ /* 0x000f680000000400 */
[----:B------:R-:W5:Y:S04]  /*0350*/  LDS.U16 R18, [R6+0x180] ;  /* 0x0001800006127984 */ /* 0x000f680000000400 */
[----:B------:R-:W5:Y:S04]  /*0360*/  LDS.U16 R22, [R6+0x1c0] ;  /* 0x0001c00006167984 */ /* 0x000f680000000400 */
[----:B------:R-:W-:Y:S01]  /*0370*/  LDS.64 R16, [R7+0x10] ;  /* 0x0000100007107984 */ /* 0x000fe20000000a00 */
[----:B0-----:R-:W-:-:S03]  /*0380*/  HFMA2 R20, R10.H0_H0, R23.H0_H0, RZ.H0_H0 ;  /* 0x200000170a147231 */ /* 0x001fc600000408ff */
[----:B------:R-:W-:Y:S04]  /*0390*/  LDS.U16 R21, [R6+0x240] ;  /* 0x0002400006157984 */ /* 0x000fe80000000400 */
[----:B------:R-:W0:Y:S01]  /*03a0*/  LDS.U16 R23, [R6+0x200] ;  /* 0x0002000006177984 */ /* 0x000e220000000400 */
[----:B-1----:R-:W-:-:S03]  /*03b0*/  HFMA2 R20, R10.H1_H1, R25.H0_H0, R20.H0_H0 ;  /* 0x200000190a147231 */ /* 0x002fc60000040c14 */
[----:B------:R-:W-:Y:S01]  /*03c0*/  LDS.U16 R25, [R6+0x300] ;  /* 0x0003000006197984 */ /* 0x000fe20000000400 */
[----:B--2---:R-:W-:-:S03]  /*03d0*/  HFMA2 R26, R11.H0_H0, R26.H0_H0, R20.H0_H0 ;  /* 0x2000001a0b1a7231 */ /* 0x004fc60000040814 */
[----:B------:R-:W1:Y:S01]  /*03e0*/  LDS.U16 R20, [R6+0x280] ;  /* 0x0002800006147984 */ /* 0x000e620000000400 */
[----:B---3--:R-:W-:-:S03]  /*03f0*/  HFMA2 R26, R11.H1_H1, R24.H0_H0, R26.H0_H0 ;  /* 0x200000180b1a7231 */ /* 0x008fc60000040c1a */
[----:B------:R-:W2:Y:S04]  /*0400*/  LDS.U16 R24, [R6+0x2c0] ;  /* 0x0002c00006187984 */ /* 0x000ea80000000400 */
[----:B------:R-:W3:Y:S01]  /*0410*/  LDS.64 R10, [R7+0x18] ;  /* 0x00001800070a7984 */ /* 0x000ee20000000a00 */
[----:B----4-:R-:W-:-:S03]  /*0420*/  HFMA2 R26, R12.H0_H0, R3.H0_H0, R26.H0_H0 ;  /* 0x200000030c1a7231 */ /* 0x010fc6000004081a */
[----:B------:R-:W4:Y:S01]  /*0430*/  LDS.U16 R3, [R6+0x340] ;  /* 0x0003400006037984 */ /* 0x000f220000000400 */
[----:B-----5:R-:W-:-:S03]  /*0440*/  HFMA2 R26, R12.H1_H1, R27.H0_H0, R26.H0_H0 ;  /* 0x2000001b0c1a7231 */ /* 0x020fc60000040c1a */
[----:B------:R-:W-:Y:S01]  /*0450*/  LDS.U16 R27, [R6+0x500] ;  /* 0x00050000061b7984 */ /* 0x000fe20000000400 */
[----:B------:R-:W-:-:S03]  /*0460*/  HFMA2 R26, R13.H0_H0, R18.H0_H0, R26.H0_H0 ;  /* 0x200000120d1a7231 */ /* 0x000fc6000004081a */
[----:B------:R-:W5:Y:S01]  /*0470*/  LDS.U16 R18, [R6+0x380] ;  /* 0x0003800006127984 */ /* 0x000f620000000400 */
[----:B------:R-:W-:-:S03]  /*0480*/  HFMA2 R26, R13.H1_H1, R22.H0_H0, R26.H0_H0 ;  /* 0x200000160d1a7231 */ /* 0x000fc60000040c1a */
[----:B------:R-:W5:Y:S04]  /*0490*/  LDS.U16 R22, [R6+0x3c0] ;  /* 0x0003c00006167984 */ /* 0x000f680000000400 */
[----:B------:R-:W-:Y:S01]  /*04a0*/  LDS.64 R12, [R7+0x20] ;  /* 0x00002000070c7984 */ /* 0x000fe20000000a00 */
[----:B0-----:R-:W-:-:S03]  /*04b0*/  HFMA2 R26, R16.H0_H0, R23.H0_H0, R26.H0_H0 ;  /* 0x20000017101a7231 */ /* 0x001fc6000004081a */
[----:B------:R-:W0:Y:S01]  /*04c0*/  LDS.U16 R23, [R6+0x400] ;  /* 0x0004000006177984 */ /* 0x000e220000000400 */
[----:B------:R-:W-:-:S03]  /*04d0*/  HFMA2 R26, R16.H1_H1, R21.H0_H0, R26.H0_H0 ;  /* 0x20000015101a7231 */ /* 0x000fc60000040c1a */
[----:B------:R-:W0:Y:S01]  /*04e0*/  LDS.U16 R21, [R6+0x440] ;  /* 0x0004400006157984 */ /* 0x000e220000000400 */
[----:B-1----:R-:W-:-:S03]  /*04f0*/  HFMA2 R26, R17.H0_H0, R20.H0_H0, R26.H0_H0 ;  /* 0x20000014111a7231 */ /* 0x002fc6000004081a */
[----:B------:R-:W1:Y:S01]  /*0500*/  LDS.U16 R20, [R6+0x480] ;  /* 0x0004800006147984 */ /* 0x000e620000000400 */
[----:B--2---:R-:W-:-:S03]  /*0510*/  HFMA2 R26, R17.H1_H1, R24.H0_H0, R26.H0_H0 ;  /* 0x20000018111a7231 */ /* 0x004fc60000040c1a */
[----:B------:R-:W2:Y:S01]  /*0520*/  LDS.U16 R24, [R6+0x4c0] ;  /* 0x0004c00006187984 */ /* 0x000ea20000000400 */
[----:B---3--:R-:W-:-:S03]  /*0530*/  HFMA2 R25, R10.H0_H0, R25.H0_H0, R26.H0_H0 ;  /* 0x200000190a197231 */ /* 0x008fc6000004081a */
[----:B------:R-:W3:Y:S01]  /*0540*/  LDS.64 R16, [R7+0x28] ;  /* 0x0000280007107984 */ /* 0x000ee20000000a00 */
[----:B----4-:R-:W-:-:S03]  /*0550*/  HFMA2 R10, R10.H1_H1, R3.H0_H0, R25.H0_H0 ;  /* 0x200000030a0a7231 */ /* 0x010fc60000040c19 */
[----:B------:R-:W4:Y:S04]  /*0560*/  LDS.U16 R3, [R6+0x540] ;  /* 0x0005400006037984 */ /* 0x000f280000000400 */
[----:B------:R-:W4:Y:S01]  /*0570*/  LDS.U16 R25, [R6+0x580] ;  /* 0x0005800006197984 */ /* 0x000f220000000400 */
[----:B-----5:R-:W-:-:S03]  /*0580*/  HFMA2 R10, R11.H0_H0, R18.H0_H0, R10.H0_H0 ;  /* 0x200000120b0a7231 */ /* 0x020fc6000004080a */
[----:B------:R-:W5:Y:S01]  /*0590*/  LDS.U16 R18, [R6+0x5c0] ;  /* 0x0005c00006127984 */ /* 0x000f620000000400 */
[----:B------:R-:W-:-:S04]  /*05a0*/  HFMA2 R10, R11.H1_H1, R22.H0_H0, R10.H0_H0 ;  /* 0x200000160b0a7231 */ /* 0x000fc80000040c0a */
[C---:B0-----:R-:W-:Y:S02]  /*05b0*/  HFMA2 R22, R12.reuse.H0_H0, R23.H0_H0, R10.H0_H0 ;  /* 0x200000170c167231 */ /* 0x041fe4000004080a */
[----:B------:R-:W-:Y:S02]  /*05c0*/  LDS.U16 R23, [R6+0x600] ;  /* 0x0006000006177984 */ /* 0x000fe40000000400 */
[----:B------:R-:W-:Y:S02]  /*05d0*/  HFMA2 R22, R12.H1_H1, R21.H0_H0, R22.H0_H0 ;  /* 0x200000150c167231 */ /* 0x000fe40000040c16 */
[----:B------:R-:W0:Y:S02]  /*05e0*/  LDS.64 R10, [R7+0x30] ;  /* 0x00003000070a7984 */ /* 0x000e240000000a00 */
[C---:B-1----:R-:W-:Y:S02]  /*05f0*/  HFMA2 R12, R13.reuse.H0_H0, R20.H0_H0, R22.H0_H0 ;  /* 0x200000140d0c7231 */ /* 0x042fe40000040816 */
[----:B------:R-:W1:Y:S02]  /*0600*/  LDS.U16 R21, [R6+0x640] ;  /* 0x0006400006157984 */ /* 0x000e640000000400 */
[----:B--2---:R-:W-:-:S02]  /*0610*/  HFMA2 R12, R13.H1_H1, R24.H0_H0, R12.H0_H0 ;  /* 0x200000180d0c7231 */ /* 0x004fc40000040c0c */
[----:B------:R-:W2:Y:S02]  /*0620*/  LDS.U16 R20, [R6+0x680] ;  /* 0x0006800006147984 */ /* 0x000ea40000000400 */
[C---:B---3--:R-:W-:Y:S02]  /*0630*/  HFMA2 R24, R16.reuse.H0_H0, R27.H0_H0, R12.H0_H0 ;  /* 0x2000001b10187231 */ /* 0x048fe4000004080c */
[----:B------:R-:W3:Y:S02]  /*0640*/  LDS.U16 R22, [R6+0x6c0] ;  /* 0x0006c00006167984 */ /* 0x000ee40000000400 */
[----:B----4-:R-:W-:Y:S02]  /*0650*/  HFMA2 R24, R16.H1_H1, R3.H0_H0, R24.H0_H0 ;  /* 0x2000000310187231 */ /* 0x010fe40000040c18 */
[----:B------:R-:W-:Y:S04]  /*0660*/  LDS.U16 R27, [R6+0x700] ;  /* 0x00070000061b7984 */ /* 0x000fe80000000400 */
[----:B------:R-:W4:Y:S01]  /*0670*/  LDS.64 R12, [R7+0x38] ;  /* 0x00003800070c7984 */ /* 0x000f220000000a00 */
[----:B------:R-:W-:-:S03]  /*0680*/  HFMA2 R25, R17.H0_H0, R25.H0_H0, R24.H0_H0 ;  /* 0x2000001911197231 */ /* 0x000fc60000040818 */
[----:B------:R-:W4:Y:S04]  /*0690*/  LDS.U16 R3, [R6+0x740] ;  /* 0x0007400006037984 */ /* 0x000f280000000400 */
[----:B------:R-:W4:Y:S04]  /*06a0*/  LDS.U16 R24, [R6+0x780] ;  /* 0x0007800006187984 */ /* 0x000f280000000400 */
[----:B------:R-:W4:Y:S01]  /*06b0*/  LDS.U16 R16, [R6+0x7c0] ;  /* 0x0007c00006107984 */ /* 0x000f220000000400 */
[----:B-----5:R-:W-:-:S04]  /*06c0*/  HFMA2 R18, R17.H1_H1, R18.H0_H0, R25.H0_H0 ;  /* 0x2000001211127231 */ /* 0x020fc80000040c19 */
[----:B0-----:R-:W-:-:S04]  /*06d0*/  HFMA2 R18, R10.H0_H0, R23.H0_H0, R18.H0_H0 ;  /* 0x200000170a127231 */ /* 0x001fc80000040812 */
[----:B-1----:R-:W-:-:S04]  /*06e0*/  HFMA2 R10, R10.H1_H1, R21.H0_H0, R18.H0_H0 ;  /* 0x200000150a0a7231 */ /* 0x002fc80000040c12 */
[----:B--2---:R-:W-:-:S04]  /*06f0*/  HFMA2 R10, R11.H0_H0, R20.H0_H0, R10.H0_H0 ;  /* 0x200000140b0a7231 */ /* 0x004fc8000004080a */
[----:B---3--:R-:W-:-:S04]  /*0700*/  HFMA2 R10, R11.H1_H1, R22.H0_H0, R10.H0_H0 ;  /* 0x200000160b0a7231 */ /* 0x008fc80000040c0a */
[----:B----4-:R-:W-:-:S04]  /*0710*/  HFMA2 R10, R12.H0_H0, R27.H0_H0, R10.H0_H0 ;  /* 0x2000001b0c0a7231 */ /* 0x010fc8000004080a */
[----:B------:R-:W-:-:S04]  /*0720*/  HFMA2 R12, R12.H1_H1, R3.H0_H0, R10.H0_H0 ;  /* 0x200000030c0c7231 */ /* 0x000fc80000040c0a */
[C---:B------:R-:W-:Y:S01]  /*0730*/  HFMA2 R12, R13.reuse.H0_H0, R24.H0_H0, R12.H0_H0 ;  /* 0x200000180d0c7231 */ /* 0x040fe2000004080c */
[----:B------:R-:W-:Y:S02]  /*0740*/  IADD3 R11, PT, PT, R2, UR4, RZ ;  /* 0x00000004020b7c10 */ /* 0x000fe4000fffe0ff */
[----:B------:R-:W-:Y:S01]  /*0750*/  MOV R3, R19 ;  /* 0x0000001300037202 */ /* 0x000fe20000000f00 */
[----:B------:R-:W-:Y:S01]  /*0760*/  HFMA2 R16, R13.H1_H1, R16.H0_H0, R12.H0_H0 ;  /* 0x200000100d107231 */ /* 0x000fe20000040c0c */
[----:B------:R-:W-:Y:S06]  /*0770*/  BAR.SYNC.DEFER_BLOCKING 0x0 ;  /* 0x0000000000007b1d */ /* 0x000fec0000010000 */
.L_x_2:
[----:B------:R-:W-:Y:S05]  /*0780*/  @!P1 BRA `(.L_x_1) ;  /* 0x0000000800b49947 */ /* 0x000fea0003800000 */
[----:B------:R-:W-:Y:S02]  /*0790*/  IADD3 R18, PT, PT, R0, R11, RZ ;  /* 0x0000000b00127210 */ /* 0x000fe40007ffe0ff */
[----:B------:R-:W-:Y:S02]  /*07a0*/  IADD3 R20, PT, PT, R5, 0x20, RZ ;  /* 0x0000002005147810 */ /* 0x000fe40007ffe0ff */
[----:B------:R-:W-:-:S03]  /*07b0*/  IADD3 R10, PT, PT, R3, R0, RZ ;  /* 0x00000000030a7210 */ /* 0x000fc60007ffe0ff */
[-C--:B------:R-:W-:Y:S02]  /*07c0*/  IMAD R20, R20, R15.reuse, R18 ;  /* 0x0000000f14147224 */ /* 0x080fe400078e0212 */
[C---:B------:R-:W-:Y:S02]  /*07d0*/  IMAD R14, R5.reuse, R14, R10 ;  /* 0x0000000e050e7224 */ /* 0x040fe400078e020a */
[----:B------:R-:W-:-:S07]  /*07e0*/  IMAD R18, R5, R15, R18 ;  /* 0x0000000f05127224 */ /* 0x000fce00078e0212 */
.L_x_3:
[----:B------:R-:W0:Y:S08]  /*07f0*/  LDC.64 R22, c[0x0][0x380] ;  /* 0x0000e000ff167b82 */ /* 0x000e300000000a00 */
[----:B------:R-:W1:Y:S01]  /*0800*/  LDC.64 R24, c[0x0][0x388] ;  /* 0x0000e200ff187b82 */ /* 0x000e620000000a00 */
[----:B0-----:R-:W-:-:S05]  /*0810*/  IMAD.WIDE R22, R14, 0x2, R22 ;  /* 0x000000020e167825 */ /* 0x001fca00078e0216 */
[----:B------:R-:W2:Y:S01]  /*0820*/  LDG.E.U16 R27, desc[UR8][R22.64] ;  /* 0x00000008161b7981 */ /* 0x000ea2000c1e1500 */
[----:B-1----:R-:W-:-:S05]  /*0830*/  IMAD.WIDE R10, R18, 0x2, R24 ;  /* 0x00000002120a7825 */ /* 0x002fca00078e0218 */
        /* <DEDUP_REMOVED lines=9> */
[----:B------:R-:W-:Y:S04]  /*08d0*/  LDS.64 R10, [R7+0x8] ;  /* 0x00000800070a7984 */ /* 0x000fe80000000a00 */
[----:B------:R-:W-:Y:S04]  /*08e0*/  LDS.U16 R27, [R6+0x140] ;  /* 0x00014000061b7984 */ /* 0x000fe80000000400 */
[----:B------:R-:W-:Y:S01]  /*08f0*/  LDS.U16 R26, [R6+0x3c0] ;  /* 0x0003c000061a7984 */ /* 0x000fe20000000400 */
[----:B0-----:R-:W-:-:S03]  /*0900*/  HFMA2 R16, R12.H0_H0, R19.H0_H0, R16.H0_H0 ;  /* 0x200000130c107231 */ /* 0x001fc60000040810 */
[----:B------:R-:W0:Y:S01]  /*0910*/  LDS.U16 R19, [R6+0x100] ;  /* 0x0001000006137984 */ /* 0x000e220000000400 */
[----:B-1----:R-:W-:-:S03]  /*0920*/  HFMA2 R16, R12.H1_H1, R29.H0_H0, R16.H0_H0 ;  /* 0x2000001d0c107231 */ /* 0x002fc60000040c10 */
[----:B------:R-:W-:Y:S01]  /*0930*/  LDS.U16 R29, [R6+0x700] ;  /* 0x00070000061d7984 */ /* 0x000fe20000000400 */
[----:B--2---:R-:W-:-:S03]  /*0940*/  HFMA2 R21, R13.H0_H0, R21.H0_H0, R16.H0_H0 ;  /* 0x200000150d157231 */ /* 0x004fc60000040810 */
[----:B------:R-:W1:Y:S01]  /*0950*/  LDS.U16 R16, [R6+0x180] ;  /* 0x0001800006107984 */ /* 0x000e620000000400 */
[----:B---3--:R-:W-:-:S03]  /*0960*/  HFMA2 R21, R13.H1_H1, R17.H0_H0, R21.H0_H0 ;  /* 0x200000110d157231 */ /* 0x008fc60000040c15 */
[----:B------:R-:W2:Y:S04]  /*0970*/  LDS.U16 R17, [R6+0x1c0] ;  /* 0x0001c00006117984 */ /* 0x000ea80000000400 */
[----:B------:R-:W-:Y:S01]  /*0980*/  LDS.64 R12, [R7+0x10] ;  /* 0x00001000070c7984 */ /* 0x000fe20000000a00 */
[----:B0-----:R-:W-:-:S03]  /*0990*/  HFMA2 R21, R10.H0_H0, R19.H0_H0, R21.H0_H0 ;  /* 0x200000130a157231 */ /* 0x001fc60000040815 */
[----:B------:R-:W0:Y:S01]  /*09a0*/  LDS.U16 R19, [R6+0x200] ;  /* 0x0002000006137984 */ /* 0x000e220000000400 */
[----:B------:R-:W-:-:S03]  /*09b0*/  HFMA2 R27, R10.H1_H1, R27.H0_H0, R21.H0_H0 ;  /* 0x2000001b0a1b7231 */ /* 0x000fc60000040c15 */
[----:B------:R-:W3:Y:S01]  /*09c0*/  LDS.U16 R21, [R6+0x240] ;  /* 0x0002400006157984 */ /* 0x000ee20000000400 */
[----:B-1----:R-:W-:-:S03]  /*09d0*/  HFMA2 R27, R11.H0_H0, R16.H0_H0, R27.H0_H0 ;  /* 0x200000100b1b7231 */ /* 0x002fc6000004081b */
[----:B------:R-:W1:Y:S01]  /*09e0*/  LDS.U16 R16, [R6+0x280] ;  /* 0x0002800006107984 */ /* 0x000e620000000400 */
[----:B--2---:R-:W-:-:S03]  /*09f0*/  HFMA2 R27, R11.H1_H1, R17.H0_H0, R27.H0_H0 ;  /* 0x200000110b1b7231 */ /* 0x004fc60000040c1b */
[----:B------:R-:W2:Y:S04]  /*0a00*/  LDS.U16 R17, [R6+0x2c0] ;  /* 0x0002c00006117984 */ /* 0x000ea80000000400 */
[----:B------:R-:W-:Y:S01]  /*0a10*/  LDS.64 R10, [R7+0x18] ;  /* 0x00001800070a7984 */ /* 0x000fe20000000a00 */
[----:B0-----:R-:W-:-:S03]  /*0a20*/  HFMA2 R27, R12.H0_H0, R19.H0_H0, R27.H0_H0 ;  /* 0x200000130c1b7231 */ /* 0x001fc6000004081b */
[----:B------:R-:W0:Y:S01]  /*0a30*/  LDS.U16 R19, [R6+0x300] ;  /* 0x0003000006137984 */ /* 0x000e220000000400 */
[----:B---3--:R-:W-:-:S03]  /*0a40*/  HFMA2 R27, R12.H1_H1, R21.H0_H0, R27.H0_H0 ;  /* 0x200000150c1b7231 */ /* 0x008fc60000040c1b */
[----:B------:R-:W3:Y:S01]  /*0a50*/  LDS.U16 R21, [R6+0x340] ;  /* 0x0003400006157984 */ /* 0x000ee20000000400 */
[----:B-1----:R-:W-:-:S03]  /*0a60*/  HFMA2 R27, R13.H0_H0, R16.H0_H0, R27.H0_H0 ;  /* 0x200000100d1b7231 */ /* 0x002fc6000004081b */
[----:B------:R-:W1:Y:S01]  /*0a70*/  LDS.U16 R16, [R6+0x380] ;  /* 0x0003800006107984 */ /* 0x000e620000000400 */
[----:B--2---:R-:W-:-:S03]  /*0a80*/  HFMA2 R17, R13.H1_H1, R17.H0_H0, R27.H0_H0 ;  /* 0x200000110d117231 */ /* 0x004fc60000040c1b */
[----:B------:R-:W-:Y:S04]  /*0a90*/  LDS.64 R12, [R7+0x20] ;  /* 0x00002000070c7984 */ /* 0x000fe80000000a00 */
[----:B------:R-:W-:Y:S01]  /*0aa0*/  LDS.U16 R27, [R6+0x500] ;  /* 0x00050000061b7984 */ /* 0x000fe20000000400 */
[----:B0-----:R-:W-:-:S03]  /*0ab0*/  HFMA2 R17, R10.H0_H0, R19.H0_H0, R17.H0_H0 ;  /* 0x200000130a117231 */ /* 0x001fc60000040811 */
[----:B------:R-:W0:Y:S01]  /*0ac0*/  LDS.U16 R19, [R6+0x400] ;  /* 0x0004000006137984 */ /* 0x000e220000000400 */
[----:B---3--:R-:W-:-:S03]  /*0ad0*/  HFMA2 R21, R10.H1_H1, R21.H0_H0, R17.H0_H0 ;  /* 0x200000150a157231 */ /* 0x008fc60000040c11 */
[----:B------:R-:W2:Y:S01]  /*0ae0*/  LDS.U16 R17, [R6+0x440] ;  /* 0x0004400006117984 */ /* 0x000ea20000000400 */
[----:B-1----:R-:W-:-:S03]  /*0af0*/  HFMA2 R21, R11.H0_H0, R16.H0_H0, R21.H0_H0 ;  /* 0x200000100b157231 */ /* 0x002fc60000040815 */
[----:B------:R-:W1:Y:S01]  /*0b00*/  LDS.U16 R16, [R6+0x480] ;  /* 0x0004800006107984 */ /* 0x000e620000000400 */
[----:B------:R-:W-:-:S03]  /*0b10*/  HFMA2 R26, R11.H1_H1, R26.H0_H0, R21.H0_H0 ;  /* 0x2000001a0b1a7231 */ /* 0x000fc60000040c15 */
[----:B------:R-:W3:Y:S04]  /*0b20*/  LDS.U16 R21, [R6+0x4c0] ;  /* 0x0004c00006157984 */ /* 0x000ee80000000400 */
[----:B------:R-:W4:Y:S01]  /*0b30*/  LDS.64 R10, [R7+0x28] ;  /* 0x00002800070a7984 */ /* 0x000f220000000a00 */
[----:B0-----:R-:W-:-:S03]  /*0b40*/  HFMA2 R26, R12.H0_H0, R19.H0_H0, R26.H0_H0 ;  /* 0x200000130c1a7231 */ /* 0x001fc6000004081a */
[----:B------:R-:W0:Y:S01]  /*0b50*/  LDS.U16 R19, [R6+0x540] ;  /* 0x0005400006137984 */ /* 0x000e220000000400 */
[----:B--2---:R-:W-:-:S03]  /*0b60*/  HFMA2 R17, R12.H1_H1, R17.H0_H0, R26.H0_H0 ;  /* 0x200000110c117231 */ /* 0x004fc60000040c1a */
[----:B------:R-:W2:Y:S01]  /*0b70*/  LDS.U16 R12, [R6+0x580] ;  /* 0x00058000060c7984 */ /* 0x000ea20000000400 */
[----:B-1----:R-:W-:-:S03]  /*0b80*/  HFMA2 R16, R13.H0_H0, R16.H0_H0, R17.H0_H0 ;  /* 0x200000100d107231 */ /* 0x002fc60000040811 */
[----:B------:R-:W-:Y:S01]  /*0b90*/  LDS.U16 R26, [R6+0x6c0] ;  /* 0x0006c000061a7984 */ /* 0x000fe20000000400 */
[----:B---3--:R-:W-:-:S03]  /*0ba0*/  HFMA2 R16, R13.H1_H1, R21.H0_H0, R16.H0_H0 ;  /* 0x200000150d107231 */ /* 0x008fc60000040c10 */
[----:B------:R-:W1:Y:S01]  /*0bb0*/  LDS.U16 R13, [R6+0x5c0] ;  /* 0x0005c000060d7984 */ /* 0x000e620000000400 */
[----:B----4-:R-:W-:-:S03]  /*0bc0*/  HFMA2 R27, R10.H0_H0, R27.H0_H0, R16.H0_H0 ;  /* 0x2000001b0a1b7231 */ /* 0x010fc60000040810 */
[----:B------:R-:W-:Y:S04]  /*0bd0*/  LDS.U16 R21, [R6+0x600] ;  /* 0x0006000006157984 */ /* 0x000fe80000000400 */
[----:B------:R-:W3:Y:S01]  /*0be0*/  LDS.64 R16, [R7+0x30] ;  /* 0x0000300007107984 */ /* 0x000ee20000000a00 */
[----:B0-----:R-:W-:-:S03]  /*0bf0*/  HFMA2 R19, R10.H1_H1, R19.H0_H0, R27.H0_H0 ;  /* 0x200000130a137231 */ /* 0x001fc60000040c1b */
[----:B------:R-:W0:Y:S04]  /*0c00*/  LDS.U16 R27, [R6+0x640] ;  /* 0x00064000061b7984 */ /* 0x000e280000000400 */
[----:B------:R-:W4:Y:S01]  /*0c10*/  LDS.U16 R10, [R6+0x680] ;  /* 0x00068000060a7984 */ /* 0x000f220000000400 */
[----:B--2---:R-:W-:-:S03]  /*0c20*/  HFMA2 R12, R11.H0_H0, R12.H0_H0, R19.H0_H0 ;  /* 0x2000000c0b0c7231 */ /* 0x004fc60000040813 */
[----:B------:R-:W-:Y:S01]  /*0c30*/  LDS.U16 R19, [R6+0x7c0] ;  /* 0x0007c00006137984 */ /* 0x000fe20000000400 */
[----:B-1----:R-:W-:-:S04]  /*0c40*/  HFMA2 R12, R11.H1_H1, R13.H0_H0, R12.H0_H0 ;  /* 0x2000000d0b0c7231 */ /* 0x002fc80000040c0c */
[----:B---3--:R-:W-:-:S04]  /*0c50*/  HFMA2 R12, R16.H0_H0, R21.H0_H0, R12.H0_H0 ;  /* 0x20000015100c7231 */ /* 0x008fc8000004080c */
[----:B0-----:R-:W-:Y:S02]  /*0c60*/  HFMA2 R12, R16.H1_H1, R27.H0_H0, R12.H0_H0 ;  /* 0x2000001b100c7231 */ /* 0x001fe40000040c0c */
[----:B------:R-:W-:Y:S02]  /*0c70*/  LDS.U16 R27, [R6+0x740] ;  /* 0x00074000061b7984 */ /* 0x000fe40000000400 */
[----:B----4-:R-:W-:Y:S02]  /*0c80*/  HFMA2 R28, R17.H0_H0, R10.H0_H0, R12.H0_H0 ;  /* 0x2000000a111c7231 */ /* 0x010fe4000004080c */
[----:B------:R-:W-:Y:S04]  /*0c90*/  LDS.U16 R16, [R6+0x780] ;  /* 0x0007800006107984 */ /* 0x000fe80000000400 */
[----:B------:R-:W0:Y:S01]  /*0ca0*/  LDS.64 R10, [R7+0x38] ;  /* 0x00003800070a7984 */ /* 0x000e220000000a00 */
[----:B------:R-:W-:Y:S01]  /*0cb0*/  BAR.SYNC.DEFER_BLOCKING 0x0 ;  /* 0x0000000000007b1d */ /* 0x000fe20000010000 */
[----:B------:R-:W-:-:S05]  /*0cc0*/  IMAD.WIDE R24, R20, 0x2, R24 ;  /* 0x0000000214187825 */ /* 0x000fca00078e0218 */
[----:B------:R-:W2:Y:S04]  /*0cd0*/  LDG.E.U16 R23, desc[UR8][R22.64+0x40] ;  /* 0x0000400816177981 */ /* 0x000ea8000c1e1500 */
[----:B------:R-:W3:Y:S01]  /*0ce0*/  LDG.E.U16 R24, desc[UR8][R24.64] ;  /* 0x0000000818187981 */ /* 0x000ee2000c1e1500 */
[----:B------:R-:W-:-:S04]  /*0cf0*/  HFMA2 R26, R17.H1_H1, R26.H0_H0, R28.H0_H0 ;  /* 0x2000001a111a7231 */ /* 0x000fc80000040c1c */
[----:B0-----:R-:W-:-:S04]  /*0d00*/  HFMA2 R29, R10.H0_H0, R29.H0_H0, R26.H0_H0 ;  /* 0x2000001d0a1d7231 */ /* 0x001fc8000004081a */
[----:B------:R-:W-:-:S04]  /*0d10*/  HFMA2 R27, R10.H1_H1, R27.H0_H0, R29.H0_H0 ;  /* 0x2000001b0a1b7231 */ /* 0x000fc80000040c1d */
[----:B------:R-:W-:-:S04]  /*0d20*/  HFMA2 R10, R11.H0_H0, R16.H0_H0, R27.H0_H0 ;  /* 0x200000100b0a7231 */ /* 0x000fc8000004081b */
[----:B------:R-:W-:Y:S01]  /*0d30*/  HFMA2 R10, R11.H1_H1, R19.H0_H0, R10.H0_H0 ;  /* 0x200000130b0a7231 */ /* 0x000fe20000040c0a */
[----:B------:R-:W-:-:S04]  /*0d40*/  IADD3 R3, PT, PT, R3, 0x40, RZ ;  /* 0x0000004003037810 */ /* 0x000fc80007ffe0ff */
[----:B------:R-:W-:Y:S02]  /*0d50*/  ISETP.GE.AND P0, PT, R3, R4, PT ;  /* 0x000000040300720c */ /* 0x000fe40003f06270 */
[----:B------:R-:W-:Y:S02]  /*0d60*/  IADD3 R14, PT, PT, R14, 0x40, RZ ;  /* 0x000000400e0e7810 */ /* 0x000fe40007ffe0ff */
[C---:B------:R-:W-:Y:S02]  /*0d70*/  LEA R20, R15.reuse, R20, 0x6 ;  /* 0x000000140f147211 */ /* 0x040fe400078e30ff */
[----:B------:R-:W-:Y:S01]  /*0d80*/  LEA R18, R15, R18, 0x6 ;  /* 0x000000120f127211 */ /* 0x000fe200078e30ff */
        /* <DEDUP_REMOVED lines=13> */
[----:B------:R-:W-:Y:S01]  /*0e60*/  LDS.U16 R23, [R6+0x240] ;  /* 0x0002400006177984 */ /* 0x000fe20000000400 */
[----:B0-----:R-:W-:-:S03]  /*0e70*/  HFMA2 R10, R12.H0_H0, R21.H0_H0, R10.H0_H0 ;  /* 0x200000150c0a7231 */ /* 0x001fc6000004080a */
[----:B------:R-:W-:Y:S01]  /*0e80*/  LDS.U16 R24, [R6+0x280] ;  /* 0x0002800006187984 */ /* 0x000fe20000000400 */
[----:B-1----:R-:W-:-:S03]  /*0e90*/  HFMA2 R10, R12.H1_H1, R28.H0_H0, R10.H0_H0 ;  /* 0x2000001c0c0a7231 */ /* 0x002fc60000040c0a */
[----:B------:R-:W-:Y:S01]  /*0ea0*/  LDS.U16 R21, [R6+0x200] ;  /* 0x0002000006157984 */ /* 0x000fe20000000400 */
[----:B--2---:R-:W-:-:S03]  /*0eb0*/  HFMA2 R26, R13.H0_H0, R26.H0_H0, R10.H0_H0 ;  /* 0x2000001a0d1a7231 */ /* 0x004fc6000004080a */
[----:B------:R-:W0:Y:S01]  /*0ec0*/  LDS.64 R10, [R7+0x10] ;  /* 0x00001000070a7984 */ /* 0x000e220000000a00 */
[----:B---3--:R-:W-:-:S03]  /*0ed0*/  HFMA2 R22, R13.H1_H1, R22.H0_H0, R26.H0_H0 ;  /* 0x200000160d167231 */ /* 0x008fc60000040c1a */
[----:B------:R-:W-:Y:S04]  /*0ee0*/  LDS.64 R12, [R7+0x18] ;  /* 0x00001800070c7984 */ /* 0x000fe80000000a00 */
[----:B------:R-:W-:Y:S01]  /*0ef0*/  LDS.U16 R26, [R6+0x580] ;  /* 0x00058000061a7984 */ /* 0x000fe20000000400 */
[----:B----4-:R-:W-:-:S03]  /*0f00*/  HFMA2 R22, R16.H0_H0, R29.H0_H0, R22.H0_H0 ;  /* 0x2000001d10167231 */ /* 0x010fc60000040816 */
[----:B------:R-:W-:Y:S01]  /*0f10*/  LDS.U16 R29, [R6+0x340] ;  /* 0x00034000061d7984 */ /* 0x000fe20000000400 */
[----:B-----5:R-:W-:-:S03]  /*0f20*/  HFMA2 R27, R16.H1_H1, R27.H0_H0, R22.H0_H0 ;  /* 0x2000001b101b7231 */ /* 0x020fc60000040c16 */
[----:B------:R-:W1:Y:S01]  /*0f30*/  LDS.U16 R22, [R6+0x2c0] ;  /* 0x0002c00006167984 */ /* 0x000e620000000400 */
[----:B------:R-:W-:-:S03]  /*0f40*/  HFMA2 R16, R17.H0_H0, R25.H0_H0, R27.H0_H0 ;  /* 0x2000001911107231 */ /* 0x000fc6000004081b */
[----:B------:R-:W2:Y:S04]  /*0f50*/  LDS.U16 R27, [R6+0x300] ;  /* 0x00030000061b7984 */ /* 0x000ea80000000400 */
[----:B------:R-:W3:Y:S01]  /*0f60*/  LDS.U16 R25, [R6+0x380] ;  /* 0x0003800006197984 */ /* 0x000ee20000000400 */
[----:B------:R-:W-:-:S03]  /*0f70*/  HFMA2 R16, R17.H1_H1, R19.H0_H0, R16.H0_H0 ;  /* 0x2000001311107231 */ /* 0x000fc60000040c10 */
[----:B------:R-:W4:Y:S01]  /*0f80*/  LDS.U16 R19, [R6+0x3c0] ;  /* 0x0003c00006137984 */ /* 0x000f220000000400 */
[----:B0-----:R-:W-:-:S03]  /*0f90*/  HFMA2 R16, R10.H0_H0, R21.H0_H0, R16.H0_H0 ;  /* 0x200000150a107231 */ /* 0x001fc60000040810 */
[----:B------:R-:W-:Y:S01]  /*0fa0*/  LDS.U16 R21, [R6+0x400] ;  /* 0x0004000006157984 */ /* 0x000fe20000000400 */
[----:B------:R-:W-:-:S03]  /*0fb0*/  HFMA2 R16, R10.H1_H1, R23.H0_H0, R16.H0_H0 ;  /* 0x200000170a107231 */ /* 0x000fc60000040c10 */
[----:B------:R-:W-:Y:S01]  /*0fc0*/  LDS.U16 R23, [R6+0x440] ;  /* 0x0004400006177984 */ /* 0x000fe20000000400 */
[----:B------:R-:W-:-:S03]  /*0fd0*/  HFMA2 R24, R11.H0_H0, R24.H0_H0, R16.H0_H0 ;  /* 0x200000180b187231 */ /* 0x000fc60000040810 */
[----:B------:R-:W0:Y:S01]  /*0fe0*/  LDS.64 R16, [R7+0x20] ;  /* 0x0000200007107984 */ /* 0x000e220000000a00 */
[----:B-1----:R-:W-:-:S03]  /*0ff0*/  HFMA2 R22, R11.H1_H1, R22.H0_H0, R24.H0_H0 ;  /* 0x200000160b167231 */ /* 0x002fc60000040c18 */
[----:B------:R-:W1:Y:S01]  /*1000*/  LDS.U16 R24, [R6+0x480] ;  /* 0x0004800006187984 */ /* 0x000e620000000400 */
[----:B--2---:R-:W-:-:S03]  /*1010*/  HFMA2 R22, R12.H0_H0, R27.H0_H0, R22.H0_H0 ;  /* 0x2000001b0c167231 */ /* 0x004fc60000040816 */
[----:B------:R-:W-:Y:S01]  /*1020*/  LDS.64 R10, [R7+0x28] ;  /* 0x00002800070a7984 */ /* 0x000fe20000000a00 */
[----:B------:R-:W-:-:S03]  /*1030*/  HFMA2 R29, R12.H1_H1, R29.H0_H0, R22.H0_H0 ;  /* 0x2000001d0c1d7231 */ /* 0x000fc60000040c16 */
[----:B------:R-:W2:Y:S01]  /*1040*/  LDS.U16 R22, [R6+0x4c0] ;  /* 0x0004c00006167984 */ /* 0x000ea20000000400 */
[----:B---3--:R-:W-:-:S03]  /*1050*/  HFMA2 R29, R13.H0_H0, R25.H0_H0, R29.H0_H0 ;  /* 0x200000190d1d7231 */ /* 0x008fc6000004081d */
[----:B------:R-:W3:Y:S04]  /*1060*/  LDS.U16 R25, [R6+0x500] ;  /* 0x0005000006197984 */ /* 0x000ee80000000400 */
[----:B------:R-:W5:Y:S01]  /*1070*/  LDS.U16 R27, [R6+0x540] ;  /* 0x00054000061b7984 */ /* 0x000f620000000400 */
[----:B----4-:R-:W-:-:S03]  /*1080*/  HFMA2 R29, R13.H1_H1, R19.H0_H0, R29.H0_H0 ;  /* 0x200000130d1d7231 */ /* 0x010fc60000040c1d */
[----:B------:R-:W4:Y:S01]  /*1090*/  LDS.U16 R19, [R6+0x5c0] ;  /* 0x0005c00006137984 */ /* 0x000f220000000400 */
[----:B0-----:R-:W-:-:S04]  /*10a0*/  HFMA2 R21, R16.H0_H0, R21.H0_H0, R29.H0_H0 ;  /* 0x2000001510157231 */ /* 0x001fc8000004081d */
[----:B------:R-:W-:Y:S02]  /*10b0*/  HFMA2 R12, R16.H1_H1, R23.H0_H0, R21.H0_H0 ;  /* 0x20000017100c7231 */ /* 0x000fe40000040c15 */
[----:B------:R-:W-:Y:S02]  /*10c0*/  LDS.U16 R21, [R6+0x600] ;  /* 0x0006000006157984 */ /* 0x000fe40000000400 */
[C---:B-1----:R-:W-:Y:S02]  /*10d0*/  HFMA2 R24, R17.reuse.H0_H0, R24.H0_H0, R12.H0_H0 ;  /* 0x2000001811187231 */ /* 0x042fe4000004080c */
[----:B------:R-:W0:Y:S04]  /*10e0*/  LDS.64 R12, [R7+0x30] ;  /* 0x00003000070c7984 */ /* 0x000e280000000a00 */
[----:B------:R-:W1:Y:S01]  /*10f0*/  LDS.U16 R23, [R6+0x640] ;  /* 0x0006400006177984 */ /* 0x000e620000000400 */
[----:B--2---:R-:W-:-:S03]  /*1100*/  HFMA2 R22, R17.H1_H1, R22.H0_H0, R24.H0_H0 ;  /* 0x2000001611167231 */ /* 0x004fc60000040c18 */
[----:B------:R-:W-:Y:S01]  /*1110*/  LDS.64 R16, [R7+0x38] ;  /* 0x0000380007107984 */ /* 0x000fe20000000a00 */
[----:B---3--:R-:W-:-:S03]  /*1120*/  HFMA2 R25, R10.H0_H0, R25.H0_H0, R22.H0_H0 ;  /* 0x200000190a197231 */ /* 0x008fc60000040816 */
[----:B------:R-:W2:Y:S01]  /*1130*/  LDS.U16 R22, [R6+0x680] ;  /* 0x0006800006167984 */ /* 0x000ea20000000400 */
[----:B-----5:R-:W-:-:S03]  /*1140*/  HFMA2 R25, R10.H1_H1, R27.H0_H0, R25.H0_H0 ;  /* 0x2000001b0a197231 */ /* 0x020fc60000040c19 */
[----:B------:R-:W3:Y:S04]  /*1150*/  LDS.U16 R10, [R6+0x6c0] ;  /* 0x0006c000060a7984 */ /* 0x000ee80000000400 */
[----:B------:R-:W5:Y:S01]  /*1160*/  LDS.U16 R27, [R6+0x700] ;  /* 0x00070000061b7984 */ /* 0x000f620000000400 */
[----:B------:R-:W-:-:S03]  /*1170*/  HFMA2 R26, R11.H0_H0, R26.H0_H0, R25.H0_H0 ;  /* 0x2000001a0b1a7231 */ /* 0x000fc60000040819 */
[----:B------:R-:W5:Y:S01]  /*1180*/  LDS.U16 R25, [R6+0x740] ;  /* 0x0007400006197984 */ /* 0x000f620000000400 */
[----:B----4-:R-:W-:-:S03]  /*1190*/  HFMA2 R26, R11.H1_H1, R19.H0_H0, R26.H0_H0 ;  /* 0x200000130b1a7231 */ /* 0x010fc60000040c1a */
[----:B------:R-:W4:Y:S04]  /*11a0*/  LDS.U16 R19, [R6+0x780] ;  /* 0x0007800006137984 */ /* 0x000f280000000400 */
[----:B------:R-:W4:Y:S01]  /*11b0*/  LDS.U16 R11, [R6+0x7c0] ;  /* 0x0007c000060b7984 */ /* 0x000f220000000400 */
[----:B0-----:R-:W-:-:S04]  /*11c0*/  HFMA2 R21, R12.H0_H0, R21.H0_H0, R26.H0_H0 ;  /* 0x200000150c157231 */ /* 0x001fc8000004081a */
[----:B-1----:R-:W-:-:S04]  /*11d0*/  HFMA2 R21, R12.H1_H1, R23.H0_H0, R21.H0_H0 ;  /* 0x200000170c157231 */ /* 0x002fc80000040c15 */
[----:B--2---:R-:W-:-:S04]  /*11e0*/  HFMA2 R21, R13.H0_H0, R22.H0_H0, R21.H0_H0 ;  /* 0x200000160d157231 */ /* 0x004fc80000040815 */
[----:B---3--:R-:W-:-:S04]  /*11f0*/  HFMA2 R10, R13.H1_H1, R10.H0_H0, R21.H0_H0 ;  /* 0x2000000a0d0a7231 */ /* 0x008fc80000040c15 */
[----:B-----5:R-:W-:-:S04]  /*1200*/  HFMA2 R10, R16.H0_H0, R27.H0_H0, R10.H0_H0 ;  /* 0x2000001b100a7231 */ /* 0x020fc8000004080a */
[----:B------:R-:W-:-:S04]  /*1210*/  HFMA2 R10, R16.H1_H1, R25.H0_H0, R10.H0_H0 ;  /* 0x20000019100a7231 */ /* 0x000fc80000040c0a */
[----:B----4-:R-:W-:-:S04]  /*1220*/  HFMA2 R10, R17.H0_H0, R19.H0_H0, R10.H0_H0 ;  /* 0x20000013110a7231 */ /* 0x010fc8000004080a */
[----:B------:R-:W-:Y:S01]  /*1230*/  HFMA2 R16, R17.H1_H1, R11.H0_H0, R10.H0_H0 ;  /* 0x2000000b11107231 */ /* 0x000fe20000040c0a */
[----:B------:R-:W-:Y:S06]  /*1240*/  BAR.SYNC.DEFER_BLOCKING 0x0 ;  /* 0x0000000000007b1d */ /* 0x000fec0000010000 */
[----:B------:R-:W-:Y:S05]  /*1250*/  @!P0 BRA `(.L_x_3) ;  /* 0xfffffff400648947 */ /* 0x000fea000383ffff */
.L_x_1:
[----:B------:R-:W0:Y:S01]  /*1260*/  LDC.64 R6, c[0x0][0x398] ;  /* 0x0000e600ff067b82 */ /* 0x000e220000000a00 */
[----:B------:R-:W-:-:S05]  /*1270*/  IADD3 R0, PT, PT, R0, UR4, RZ ;  /* 0x0000000400007c10 */ /* 0x000fca000fffe0ff */
[----:B------:R-:W-:-:S04]  /*1280*/  IMAD R5, R5, R15, R0 ;  /* 0x0000000f05057224 */ /* 0x000fc800078e0200 */
[----:B------:R-:W-:-:S04]  /*1290*/  IMAD R3, R2, UR10, R5 ;  /* 0x0000000a02037c24 */ /* 0x000fc8000f8e0205 */
[----:B0-----:R-:W-:-:S05]  /*12a0*/  IMAD.WIDE R2, R3, 0x2, R6 ;  /* 0x0000000203027825 */ /* 0x001fca00078e0206 */
[----:B------:R-:W-:Y:S01]  /*12b0*/  STG.E.U16 desc[UR8][R2.64], R16 ;  /* 0x0000001002007986 */ /* 0x000fe2000c101508 */
[----:B------:R-:W-:Y:S05]  /*12c0*/  EXIT ;  /* 0x000000000000794d */ /* 0x000fea0003800000 */
.L_x_4:
        /* <DEDUP_REMOVED lines=11> */
.L_x_17:


//--------------------- .text._Z12wmma_exampleP6__halfS0_S0_iiiS_S_ --------------------------
	.section	.text._Z12wmma_exampleP6__halfS0_S0_iiiS_S_,"ax",@progbits
	.align	128
        .global         _Z12wmma_exampleP6__halfS0_S0_iiiS_S_
        .type           _Z12wmma_exampleP6__halfS0_S0_iiiS_S_,@function
        .size           _Z12wmma_exampleP6__halfS0_S0_iiiS_S_,(.L_x_18 - _Z12wmma_exampleP6__halfS0_S0_iiiS_S_)
        .other          _Z12wmma_exampleP6__halfS0_S0_iiiS_S_,@"STO_CUDA_ENTRY STV_DEFAULT"
_Z12wmma_exampleP6__halfS0_S0_iiiS_S_:
.text._Z12wmma_exampleP6__halfS0_S0_iiiS_S_:
[----:B------:R-:W-:Y:S01]  /*0000*/  LDC R1, c[0x0][0x37c] ;  /* 0x0000df00ff017b82 */ /* 0x000fe20000000800 */
[----:B------:R-:W0:Y:S07]  /*0010*/  S2R R0, SR_TID.X ;  /* 0x0000000000007919 */ /* 0x000e2e0000002100 */
[----:B------:R-:W0:Y:S01]  /*0020*/  S2UR UR4, SR_CTAID.X ;  /* 0x00000000000479c3 */ /* 0x000e220000002500 */
[----:B------:R-:W1:Y:S01]  /*0030*/  LDCU UR8, c[0x0][0x3a0] ;  /* 0x00007400ff0877ac */ /* 0x000e620008000800 */
[----:B------:R-:W-:Y:S01]  /*0040*/  CS2R R12, SRZ ;  /* 0x00000000000c7805 */ /* 0x000fe2000001ff00 */
[----:B------:R-:W2:Y:S01]  /*0050*/  S2R R2, SR_TID.Y ;  /* 0x0000000000027919 */ /* 0x000ea20000002200 */
[----:B------:R-:W-:Y:S01]  /*0060*/  CS2R R6, SRZ ;  /* 0x0000000000067805 */ /* 0x000fe2000001ff00 */
[----:B------:R-:W3:Y:S03]  /*0070*/  LDCU.64 UR6, c[0x0][0x358] ;  /* 0x00006b00ff0677ac */ /* 0x000ee60008000a00 */
[----:B------:R-:W0:Y:S08]  /*0080*/  LDC R17, c[0x0][0x360] ;  /* 0x0000d800ff117b82 */ /* 0x000e300000000800 */
[----:B------:R-:W2:Y:S01]  /*0090*/  S2UR UR5, SR_CTAID.Y ;  /* 0x00000000000579c3 */ /* 0x000ea20000002600 */
[----:B-1----:R-:W-:-:S07]  /*00a0*/  UISETP.GE.AND UP0, UPT, UR8, 0x1, UPT ;  /* 0x000000010800788c */ /* 0x002fce000bf06270 */
[----:B------:R-:W2:Y:S01]  /*00b0*/  LDC R15, c[0x0][0x364] ;  /* 0x0000d900ff0f7b82 */ /* 0x000ea20000000800 */
[----:B0-----:R-:W-:-:S05]  /*00c0*/  IMAD R17, R17, UR4, R0 ;  /* 0x0000000411117c24 */ /* 0x001fca000f8e0200 */
[----:B------:R-:W-:Y:S01]  /*00d0*/  SHF.R.U32.HI R17, RZ, 0x5, R17 ;  /* 0x00000005ff117819 */ /* 0x000fe20000011611 */
[----:B--2---:R-:W-:Y:S01]  /*00e0*/  IMAD R15, R15, UR5, R2 ;  /* 0x000000050f0f7c24 */ /* 0x004fe2000f8e0202 */
[----:B---3--:R-:W-:Y:S06]  /*00f0*/  BRA.U !UP0, `(.L_x_5) ;  /* 0x0000000d08e87547 */ /* 0x008fec000b800000 */
[----:B------:R-:W0:Y:S01]  /*0100*/  LDCU.64 UR10, c[0x0][0x398] ;  /* 0x00007300ff0a77ac */ /* 0x000e220008000a00 */
[----:B------:R-:W-:Y:S01]  /*0110*/  IMAD.SHL.U32 R0, R15, 0x10, RZ ;  /* 0x000000100f007824 */ /* 0x000fe200078e00ff */
[----:B------:R-:W-:Y:S01]  /*0120*/  CS2R R6, SRZ ;  /* 0x0000000000067805 */ /* 0x000fe2000001ff00 */
[----:B------:R-:W-:Y:S01]  /*0130*/  IMAD.SHL.U32 R3, R17, 0x10, RZ ;  /* 0x0000001011037824 */ /* 0x000fe200078e00ff */
[----:B------:R-:W-:Y:S01]  /*0140*/  UISETP.GE.U32.AND UP0, UPT, UR8, 0x31, UPT ;  /* 0x000000310800788c */ /* 0x000fe2000bf06070 */
[----:B------:R-:W-:Y:S01]  /*0150*/  IMAD.MOV.U32 R4, RZ, RZ, RZ ;  /* 0x000000ffff047224 */ /* 0x000fe200078e00ff */
[----:B------:R-:W-:Y:S01]  /*0160*/  UIADD3 UR4, UPT, UPT, UR8, -0x1, URZ ;  /* 0xffffffff08047890 */ /* 0x000fe2000fffe0ff */
[----:B------:R-:W-:Y:S01]  /*0170*/  IMAD.MOV.U32 R12, RZ, RZ, RZ ;  /* 0x000000ffff0c7224 */ /* 0x000fe200078e00ff */
[----:B------:R-:W1:Y:S01]  /*0180*/  LDCU.64 UR12, c[0x0][0x380] ;  /* 0x00007000ff0c77ac */ /* 0x000e620008000a00 */
[----:B------:R-:W-:Y:S01]  /*0190*/  IMAD R5, R0, UR8, RZ ;  /* 0x0000000800057c24 */ /* 0x000fe2000f8e02ff */
[----:B------:R-:W-:-:S04]  /*01a0*/  ULEA.HI UR4, UR4, 0x1, URZ, 0x1c ;  /* 0x0000000104047891 */ /* 0x000fc8000f8fe0ff */
[----:B------:R-:W-:Y:S01]  /*01b0*/  ULOP3.LUT UR5, UR4, 0x3, URZ, 0xc0, !UPT ;  /* 0x0000000304057892 */ /* 0x000fe2000f8ec0ff */
[----:B0-----:R-:W-:Y:S01]  /*01c0*/  IMAD.U32 R11, RZ, RZ, UR10 ;  /* 0x0000000aff0b7e24 */ /* 0x001fe2000f8e00ff */
[----:B------:R-:W-:-:S04]  /*01d0*/  ISETP.GE.AND P0, PT, R0, UR11, PT ;  /* 0x0000000b00007c0c */ /* 0x000fc8000bf06270 */
[----:B------:R-:W-:Y:S01]  /*01e0*/  ISETP.LT.AND P0, PT, R3, R11, !P0 ;  /* 0x0000000b0300720c */ /* 0x000fe20004701270 */
[----:B------:R-:W-:-:S12]  /*01f0*/  BRA.U !UP0, `(.L_x_6) ;  /* 0x0000000908d07547 */ /* 0x000fd8000b800000 */
[----:B------:R-:W-:Y:S01]  /*0200*/  ULOP3.LUT UR4, UR4, 0x1ffffffc, URZ, 0xc0, !UPT ;  /* 0x1ffffffc04047892 */ /* 0x000fe2000f8ec0ff */
[----:B------:R-:W-:Y:S01]  /*0210*/  BSSY.RECONVERGENT B0, `(.L_x_6) ;  /* 0x00000b2000007945 */ /* 0x000fe20003800200 */
[C---:B------:R-:W-:Y:S01]  /*0220*/  IMAD R14, R11.reuse, 0x30, RZ ;  /* 0x000000300b0e7824 */ /* 0x040fe200078e02ff */
[----:B------:R-:W-:Y:S01]  /*0230*/  CS2R R6, SRZ ;  /* 0x0000000000067805 */ /* 0x000fe2000001ff00 */
[----:B------:R-:W-:Y:S01]  /*0240*/  UIADD3 UR4, UPT, UPT, -UR4, URZ, URZ ;  /* 0x000000ff04047290 */ /* 0x000fe2000fffe1ff */
[C---:B------:R-:W-:Y:S01]  /*0250*/  IMAD.SHL.U32 R16, R11.reuse, 0x20, RZ ;  /* 0x000000200b107824 */ /* 0x040fe200078e00ff */
[----:B------:R-:W0:Y:S01]  /*0260*/  LDCU UR14, c[0x0][0x398] ;  /* 0x00007300ff0e77ac */ /* 0x000e220008000800 */
[----:B------:R-:W-:Y:S02]  /*0270*/  IMAD.SHL.U32 R18, R11, 0x10, RZ ;  /* 0x000000100b127824 */ /* 0x000fe400078e00ff */
[----:B------:R-:W-:Y:S01]  /*0280*/  IMAD.MOV.U32 R0, RZ, RZ, RZ ;  /* 0x000000ffff007224 */ /* 0x000fe200078e00ff */
[----:B------:R-:W2:Y:S01]  /*0290*/  LDCU.64 UR8, c[0x0][0x380] ;  /* 0x00007000ff0877ac */ /* 0x000ea20008000a00 */
[----:B------:R-:W-:-:S02]  /*02a0*/  IMAD.MOV.U32 R4, RZ, RZ, RZ ;  /* 0x000000ffff047224 */ /* 0x000fc400078e00ff */
[----:B------:R-:W-:Y:S02]  /*02b0*/  IMAD.MOV.U32 R12, RZ, RZ, RZ ;  /* 0x000000ffff0c7224 */ /* 0x000fe400078e00ff */
[----:B------:R-:W-:-:S07]  /*02c0*/  IMAD.U32 R2, RZ, RZ, UR4 ;  /* 0x00000004ff027e24 */ /* 0x000fce000f8e00ff */
.L_x_11:
[----:B------:R-:W-:Y:S05]  /*02d0*/  @!P0 BRA `(.L_x_7) ;  /* 0x0000000000988947 */ /* 0x000fea0003800000 */
[----:B------:R-:W3:Y:S01]  /*02e0*/  S2R R8, SR_LANEID ;  /* 0x0000000000087919 */ /* 0x000ee20000000000 */
[----:B------:R-:W4:Y:S01]  /*02f0*/  LDC R19, c[0x0][0x398] ;  /* 0x0000e600ff137b82 */ /* 0x000f220000000800 */
[----:B------:R-:W-:Y:S01]  /*0300*/  IADD3 R29, P1, PT, R3, R0, RZ ;  /* 0x00000000031d7210 */ /* 0x000fe20007f3e0ff */
[----:B------:R-:W-:-:S03]  /*0310*/  IMAD.MOV.U32 R9, RZ, RZ, RZ ;  /* 0x000000ffff097224 */ /* 0x000fc600078e00ff */
[----:B------:R-:W-:Y:S02]  /*0320*/  LEA.HI.X.SX32 R10, R0, RZ, 0x1, P1 ;  /* 0x000000ff000a7211 */ /* 0x000fe400008f0eff */
[C---:B--2---:R-:W-:Y:S01]  /*0330*/  LEA R11, P1, R29.reuse, UR8, 0x1 ;  /* 0x000000081d0b7c11 */ /* 0x044fe2000f8208ff */
[----:B------:R-:W2:Y:S03]  /*0340*/  LDC R25, c[0x0][0x3a0] ;  /* 0x0000e800ff197b82 */ /* 0x000ea60000000800 */
[----:B------:R-:W-:-:S05]  /*0350*/  LEA.HI.X R29, R29, UR9, R10, 0x1, P1 ;  /* 0x000000091d1d7c11 */ /* 0x000fca00088f0c0a */
[----:B------:R-:W5:Y:S01]  /*0360*/  LDC.64 R20, c[0x0][0x388] ;  /* 0x0000e200ff147b82 */ /* 0x000f620000000a00 */
[----:B----4-:R-:W-:Y:S02]  /*0370*/  SHF.R.U32.HI R22, RZ, 0x1, R19 ;  /* 0x00000001ff167819 */ /* 0x010fe40000011613 */
[----:B---3--:R-:W-:Y:S02]  /*0380*/  SHF.R.U32.HI R27, RZ, 0x2, R8 ;  /* 0x00000002ff1b7819 */ /* 0x008fe40000011608 */
[----:B------:R-:W-:-:S05]  /*0390*/  LOP3.LUT R8, R8, 0x3, RZ, 0xc0, !PT ;  /* 0x0000000308087812 */ /* 0x000fca00078ec0ff */
[----:B------:R-:W-:-:S03]  /*03a0*/  IMAD.WIDE.U32 R22, R27, R22, R8 ;  /* 0x000000161b167225 */ /* 0x000fc600078e0008 */
[----:B------:R-:W-:-:S04]  /*03b0*/  LEA R10, P1, R22, R11, 0x2 ;  /* 0x0000000b160a7211 */ /* 0x000fc800078210ff */
[----:B------:R-:W-:-:S03]  /*03c0*/  LEA.HI.X R11, R22, R29, R23, 0x2, P1 ;  /* 0x0000001d160b7211 */ /* 0x000fc600008f1417 */
[----:B------:R-:W-:Y:S02]  /*03d0*/  IMAD.WIDE.U32 R22, R19, 0x10, R10 ;  /* 0x0000001013167825 */ /* 0x000fe400078e000a */
[----:B------:R-:W3:Y:S01]  /*03e0*/  LDG.E R28, desc[UR6][R10.64] ;  /* 0x000000060a1c7981 */ /* 0x000ee2000c1e1900 */
[----:B--2---:R-:W-:-:S03]  /*03f0*/  SHF.R.U32.HI R24, RZ, 0x1, R25 ;  /* 0x00000001ff187819 */ /* 0x004fc60000011619 */
[----:B------:R-:W2:Y:S01]  /*0400*/  LDG.E R19, desc[UR6][R10.64+0x10] ;  /* 0x000010060a137981 */ /* 0x000ea2000c1e1900 */
[----:B-----5:R-:W-:-:S04]  /*0410*/  IMAD.WIDE.U32 R20, R5, 0x2, R20 ;  /* 0x0000000205147825 */ /* 0x020fc800078e0014 */
[----:B------:R-:W-:Y:S01]  /*0420*/  IMAD.WIDE.U32 R8, R27, R24, R8 ;  /* 0x000000181b087225 */ /* 0x000fe200078e0008 */
[----:B------:R-:W4:Y:S04]  /*0430*/  LDG.E R10, desc[UR6][R22.64] ;  /* 0x00000006160a7981 */ /* 0x000f28000c1e1900 */
[----:B------:R-:W5:Y:S01]  /*0440*/  LDG.E R11, desc[UR6][R22.64+0x10] ;  /* 0x00001006160b7981 */ /* 0x000f62000c1e1900 */
[----:B------:R-:W-:-:S04]  /*0450*/  LEA R26, P1, R8, R20, 0x2 ;  /* 0x00000014081a7211 */ /* 0x000fc800078210ff */
[----:B------:R-:W-:-:S03]  /*0460*/  LEA.HI.X R27, R8, R21, R9, 0x2, P1 ;  /* 0x00000015081b7211 */ /* 0x000fc600008f1409 */
[----:B------:R-:W-:Y:S02]  /*0470*/  IMAD.WIDE.U32 R24, R25, 0x10, R26 ;  /* 0x0000001019187825 */ /* 0x000fe400078e001a */
[----:B------:R-:W5:Y:S04]  /*0480*/  LDG.E R20, desc[UR6][R26.64] ;  /* 0x000000061a147981 */ /* 0x000f68000c1e1900 */
[----:B------:R-:W5:Y:S04]  /*0490*/  LDG.E R21, desc[UR6][R26.64+0x10] ;  /* 0x000010061a157981 */ /* 0x000f68000c1e1900 */
[----:B------:R-:W5:Y:S04]  /*04a0*/  LDG.E R22, desc[UR6][R24.64] ;  /* 0x0000000618167981 */ /* 0x000f68000c1e1900 */
[----:B------:R-:W5:Y:S01]  /*04b0*/  LDG.E R23, desc[UR6][R24.64+0x10] ;  /* 0x0000100618177981 */ /* 0x000f62000c1e1900 */
[----:B------:R-:W-:Y:S05]  /*04c0*/  WARPSYNC.ALL ;  /* 0x0000000000007948 */ /* 0x000fea0003800000 */
[----:B---3--:R-:W-:Y:S04]  /*04d0*/  MOVM.16.MT88 R8, R28 ;  /* 0x000000001c08723a */ /* 0x008fe80000000000 */
[----:B--2---:R-:W-:Y:S04]  /*04e0*/  MOVM.16.MT88 R9, R19 ;  /* 0x000000001309723a */ /* 0x004fe80000000000 */
[----:B----4-:R-:W-:Y:S04]  /*04f0*/  MOVM.16.MT88 R10, R10 ;  /* 0x000000000a0a723a */ /* 0x010fe80000000000 */
[----:B-----5:R-:W2:Y:S02]  /*0500*/  MOVM.16.MT88 R11, R11 ;  /* 0x000000000b0b723a */ /* 0x020ea40000000000 */
[C---:B--2---:R-:W-:Y:S08]  /*0510*/  HMMA.16816.F16 R6, R8.reuse, R20, R6 ;  /* 0x000000140806723c */ /* 0x044ff00000000806 */
[----:B------:R-:W-:-:S15]  /*0520*/  HMMA.16816.F16 R12, R8, R22, R12 ;  /* 0x00000016080c723c */ /* 0x000fde000000080c */
[----:B------:R-:W-:-:S05]  /*0530*/  NOP ;  /* 0x0000000000007918 */ /* 0x000fca0000000000 */
.L_x_7:
        /* <DEDUP_REMOVED lines=39> */
.L_x_8:
        /* <DEDUP_REMOVED lines=39> */
.L_x_9:
        /* <DEDUP_REMOVED lines=39> */
.L_x_10:
[----:B------:R-:W-:Y:S02]  /*0c90*/  VIADD R2, R2, 0x4 ;  /* 0x0000000402027836 */ /* 0x000fe40000000000 */
[----:B0-----:R-:W-:Y:S02]  /*0ca0*/  IMAD.U32 R11, RZ, RZ, UR14 ;  /* 0x0000000eff0b7e24 */ /* 0x001fe4000f8e00ff */
[----:B------:R-:W-:Y:S01]  /*0cb0*/  VIADD R4, R4, 0x40 ;  /* 0x0000004004047836 */ /* 0x000fe20000000000 */
[----:B------:R-:W-:Y:S01]  /*0cc0*/  ISETP.NE.AND P1, PT, R2, RZ, PT ;  /* 0x000000ff0200720c */ /* 0x000fe20003f25270 */
[----:B------:R-:W-:Y:S02]  /*0cd0*/  VIADD R5, R5, 0x40 ;  /* 0x0000004005057836 */ /* 0x000fe40000000000 */
[C---:B------:R-:W-:Y:S02]  /*0ce0*/  IMAD R14, R11.reuse, 0x40, R14 ;  /* 0x000000400b0e7824 */ /* 0x040fe400078e020e */
[----:B------:R-:W-:-:S02]  /*0cf0*/  IMAD R16, R11, 0x40, R16 ;  /* 0x000000400b107824 */ /* 0x000fc400078e0210 */
[C---:B------:R-:W-:Y:S02]  /*0d00*/  IMAD R18, R11.reuse, 0x40, R18 ;  /* 0x000000400b127824 */ /* 0x040fe400078e0212 */
[----:B------:R-:W-:-:S04]  /*0d10*/  IMAD R0, R11, 0x40, R0 ;  /* 0x000000400b007824 */ /* 0x000fc800078e0200 */
[----:B------:R-:W-:Y:S05]  /*0d20*/  @P1 BRA `(.L_x_11) ;  /* 0xfffffff400681947 */ /* 0x000fea000383ffff */
[----:B-12---:R-:W-:Y:S05]  /*0d30*/  BSYNC.RECONVERGENT B0 ;  /* 0x0000000000007941 */ /* 0x006fea0003800200 */
.L_x_6:
[----:B------:R-:W-:Y:S01]  /*0d40*/  UISETP.NE.AND UP0, UPT, UR5, URZ, UPT ;  /* 0x000000ff0500728c */ /* 0x000fe2000bf05270 */
[----:B------:R-:W-:Y:S08]  /*0d50*/  BSSY.RECONVERGENT B0, `(.L_x_5) ;  /* 0x0000034000007945 */ /* 0x000ff00003800200 */
[----:B------:R-:W-:Y:S05]  /*0d60*/  BRA.U !UP0, `(.L_x_12) ;  /* 0x0000000108c87547 */ /* 0x000fea000b800000 */
[----:B------:R-:W0:Y:S01]  /*0d70*/  LDCU UR10, c[0x0][0x3a0] ;  /* 0x00007400ff0a77ac */ /* 0x000e220008000800 */
[----:B------:R-:W2:Y:S01]  /*0d80*/  LDC R0, c[0x0][0x398] ;  /* 0x0000e600ff007b82 */ /* 0x000ea20000000800 */
[----:B------:R-:W-:Y:S01]  /*0d90*/  IMAD R5, R4, R11, RZ ;  /* 0x0000000b04057224 */ /* 0x000fe200078e02ff */
[----:B------:R-:W-:-:S06]  /*0da0*/  UIADD3 UR4, UPT, UPT, -UR5, URZ, URZ ;  /* 0x000000ff05047290 */ /* 0x000fcc000fffe1ff */
[----:B------:R-:W3:Y:S01]  /*0db0*/  LDC R2, c[0x0][0x3a0] ;  /* 0x0000e800ff027b82 */ /* 0x000ee20000000800 */
[----:B------:R-:W-:Y:S02]  /*0dc0*/  IMAD.U32 R14, RZ, RZ, UR4 ;  /* 0x00000004ff0e7e24 */ /* 0x000fe4000f8e00ff */
[----:B0-----:R-:W-:-:S04]  /*0dd0*/  IMAD R9, R15, UR10, RZ ;  /* 0x0000000a0f097c24 */ /* 0x001fc8000f8e02ff */
[----:B------:R-:W-:-:S07]  /*0de0*/  IMAD R4, R9, 0x10, R4 ;  /* 0x0000001009047824 */ /* 0x000fce00078e0204 */
.L_x_14:
[----:B------:R-:W-:-:S05]  /*0df0*/  VIADD R14, R14, 0x1 ;  /* 0x000000010e0e7836 */ /* 0x000fca0000000000 */
[----:B------:R-:W-:Y:S01]  /*0e00*/  ISETP.NE.AND P1, PT, R14, RZ, PT ;  /* 0x000000ff0e00720c */ /* 0x000fe20003f25270 */
[----:B------:R-:W-:-:S12]  /*0e10*/  @!P0 BRA `(.L_x_13) ;  /* 0x0000000000908947 */ /* 0x000fd80003800000 */
[----:B------:R-:W0:Y:S01]  /*0e20*/  S2R R23, SR_LANEID ;  /* 0x0000000000177919 */ /* 0x000e220000000000 */
[----:B--2---:R-:W-:Y:S01]  /*0e30*/  SHF.R.U32.HI R10, RZ, 0x1, R0 ;  /* 0x00000001ff0a7819 */ /* 0x004fe20000011600 */
[----:B------:R-:W-:Y:S01]  /*0e40*/  IMAD.MOV.U32 R9, RZ, RZ, RZ ;  /* 0x000000ffff097224 */ /* 0x000fe200078e00ff */
[----:B------:R-:W-:Y:S01]  /*0e50*/  IADD3 R25, P2, PT, R3, R5, RZ ;  /* 0x0000000503197210 */ /* 0x000fe20007f5e0ff */
[----:B------:R-:W2:Y:S03]  /*0e60*/  LDC.64 R18, c[0x0][0x388] ;  /* 0x0000e200ff127b82 */ /* 0x000ea60000000a00 */
[----:B------:R-:W-:Y:S02]  /*0e70*/  LEA.HI.X.SX32 R16, R5, RZ, 0x1, P2 ;  /* 0x000000ff05107211 */ /* 0x000fe400010f0eff */
[----:B-1----:R-:W-:-:S04]  /*0e80*/  LEA R21, P2, R25, UR12, 0x1 ;  /* 0x0000000c19157c11 */ /* 0x002fc8000f8408ff */
[----:B------:R-:W-:Y:S02]  /*0e90*/  LEA.HI.X R25, R25, UR13, R16, 0x1, P2 ;  /* 0x0000000d19197c11 */ /* 0x000fe400090f0c10 */
[----:B0-----:R-:W-:Y:S02]  /*0ea0*/  LOP3.LUT R8, R23, 0x3, RZ, 0xc0, !PT ;  /* 0x0000000317087812 */ /* 0x001fe400078ec0ff */
[----:B------:R-:W-:-:S05]  /*0eb0*/  SHF.R.U32.HI R23, RZ, 0x2, R23 ;  /* 0x00000002ff177819 */ /* 0x000fca0000011617 */
[----:B------:R-:W-:-:S03]  /*0ec0*/  IMAD.WIDE.U32 R10, R23, R10, R8 ;  /* 0x0000000a170a7225 */ /* 0x000fc600078e0008 */
[----:B------:R-:W-:-:S04]  /*0ed0*/  LEA R20, P2, R10, R21, 0x2 ;  /* 0x000000150a147211 */ /* 0x000fc800078410ff */
[----:B------:R-:W-:-:S03]  /*0ee0*/  LEA.HI.X R21, R10, R25, R11, 0x2, P2 ;  /* 0x000000190a157211 */ /* 0x000fc600010f140b */
[----:B------:R-:W-:Y:S02]  /*0ef0*/  IMAD.WIDE.U32 R28, R0, 0x10, R20 ;  /* 0x00000010001c7825 */ /* 0x000fe400078e0014 */
[----:B------:R-:W4:Y:S01]  /*0f00*/  LDG.E R26, desc[UR6][R20.64] ;  /* 0x00000006141a7981 */ /* 0x000f22000c1e1900 */
[----:B---3--:R-:W-:-:S03]  /*0f10*/  SHF.R.U32.HI R22, RZ, 0x1, R2 ;  /* 0x00000001ff167819 */ /* 0x008fc60000011602 */
[----:B------:R-:W3:Y:S04]  /*0f20*/  LDG.E R16, desc[UR6][R20.64+0x10] ;  /* 0x0000100614107981 */ /* 0x000ee8000c1e1900 */
[----:B------:R-:W5:Y:S04]  /*0f30*/  LDG.E R10, desc[UR6][R28.64] ;  /* 0x000000061c0a7981 */ /* 0x000f68000c1e1900 */
[----:B------:R-:W5:Y:S01]  /*0f40*/  LDG.E R11, desc[UR6][R28.64+0x10] ;  /* 0x000010061c0b7981 */ /* 0x000f62000c1e1900 */
[----:B------:R-:W-:-:S04]  /*0f50*/  IMAD.WIDE.U32 R8, R23, R22, R8 ;  /* 0x0000001617087225 */ /* 0x000fc800078e0008 */
[----:B--2---:R-:W-:-:S03]  /*0f60*/  IMAD.WIDE.U32 R18, R4, 0x2, R18 ;  /* 0x0000000204127825 */ /* 0x004fc600078e0012 */
[----:B------:R-:W-:-:S04]  /*0f70*/  LEA R24, P2, R8, R18, 0x2 ;  /* 0x0000001208187211 */ /* 0x000fc800078410ff */
[----:B------:R-:W-:-:S03]  /*0f80*/  LEA.HI.X R25, R8, R19, R9, 0x2, P2 ;  /* 0x0000001308197211 */ /* 0x000fc600010f1409 */
[----:B------:R-:W-:Y:S02]  /*0f90*/  IMAD.WIDE.U32 R22, R2, 0x10, R24 ;  /* 0x0000001002167825 */ /* 0x000fe400078e0018 */
[----:B------:R-:W2:Y:S04]  /*0fa0*/  LDG.E R18, desc[UR6][R24.64] ;  /* 0x0000000618127981 */ /* 0x000ea8000c1e1900 */
[----:B------:R-:W2:Y:S04]  /*0fb0*/  LDG.E R19, desc[UR6][R24.64+0x10] ;  /* 0x0000100618137981 */ /* 0x000ea8000c1e1900 */
[----:B------:R-:W2:Y:S04]  /*0fc0*/  LDG.E R20, desc[UR6][R22.64] ;  /* 0x0000000616147981 */ /* 0x000ea8000c1e1900 */
[----:B------:R-:W2:Y:S01]  /*0fd0*/  LDG.E R21, desc[UR6][R22.64+0x10] ;  /* 0x0000100616157981 */ /* 0x000ea2000c1e1900 */
[----:B------:R-:W-:Y:S05]  /*0fe0*/  WARPSYNC.ALL ;  /* 0x0000000000007948 */ /* 0x000fea0003800000 */
[----:B----4-:R-:W-:Y:S04]  /*0ff0*/  MOVM.16.MT88 R8, R26 ;  /* 0x000000001a08723a */ /* 0x010fe80000000000 */
[----:B---3--:R-:W-:Y:S04]  /*1000*/  MOVM.16.MT88 R9, R16 ;  /* 0x000000001009723a */ /* 0x008fe80000000000 */
[----:B-----5:R-:W-:Y:S04]  /*1010*/  MOVM.16.MT88 R10, R10 ;  /* 0x000000000a0a723a */ /* 0x020fe80000000000 */
[----:B------:R-:W2:Y:S02]  /*1020*/  MOVM.16.MT88 R11, R11 ;  /* 0x000000000b0b723a */ /* 0x000ea40000000000 */
[C---:B--2---:R-:W-:Y:S08]  /*1030*/  HMMA.16816.F16 R6, R8.reuse, R18, R6 ;  /* 0x000000120806723c */ /* 0x044ff00000000806 */
[----:B------:R-:W-:-:S15]  /*1040*/  HMMA.16816.F16 R12, R8, R20, R12 ;  /* 0x00000014080c723c */ /* 0x000fde000000080c */
[----:B------:R-:W-:-:S05]  /*1050*/  NOP ;  /* 0x0000000000007918 */ /* 0x000fca0000000000 */
.L_x_13:
[----:B------:R-:W-:Y:S02]  /*1060*/  VIADD R4, R4, 0x10 ;  /* 0x0000001004047836 */ /* 0x000fe40000000000 */
[----:B--2---:R-:W-:Y:S01]  /*1070*/  IMAD R5, R0, 0x10, R5 ;  /* 0x0000001000057824 */ /* 0x004fe200078e0205 */
[----:B------:R-:W-:Y:S06]  /*1080*/  @P1 BRA `(.L_x_14) ;  /* 0xfffffffc00581947 */ /* 0x000fec000383ffff */
.L_x_12:
[----:B-1----:R-:W-:Y:S05]  /*1090*/  BSYNC.RECONVERGENT B0 ;  /* 0x0000000000007941 */ /* 0x002fea0003800200 */
.L_x_5:
[----:B---3--:R-:W0:Y:S01]  /*10a0*/  LDC.64 R2, c[0x0][0x398] ;  /* 0x0000e600ff027b82 */ /* 0x008e220000000a00 */
[----:B------:R-:W-:Y:S02]  /*10b0*/  IMAD.SHL.U32 R15, R15, 0x10, RZ ;  /* 0x000000100f0f7824 */ /* 0x000fe400078e00ff */
[----:B------:R-:W-:-:S03]  /*10c0*/  IMAD.SHL.U32 R17, R17, 0x10, RZ ;  /* 0x0000001011117824 */ /* 0x000fc600078e00ff */
[----:B0-----:R-:W-:-:S04]  /*10d0*/  ISETP.GE.AND P0, PT, R15, R3, PT ;  /* 0x000000030f00720c */ /* 0x001fc80003f06270 */
[----:B------:R-:W-:-:S13]  /*10e0*/  ISETP.GE.OR P0, PT, R17, R2, P0 ;  /* 0x000000021100720c */ /* 0x000fda0000706670 */
[----:B------:R-:W-:Y:S05]  /*10f0*/  @P0 EXIT ;  /* 0x000000000000094d */ /* 0x000fea0003800000 */
[----:B------:R-:W0:Y:S01]  /*1100*/  S2R R3, SR_LANEID ;  /* 0x0000000000037919 */ /* 0x000e220000000000 */
[----:B------:R-:W1:Y:S01]  /*1110*/  LDCU.64 UR10, c[0x0][0x390] ;  /* 0x00007200ff0a77ac */ /* 0x000e620008000a00 */
[----:B------:R-:W-:Y:S01]  /*1120*/  IMAD R0, R15, R2, RZ ;  /* 0x000000020f007224 */ /* 0x000fe200078e02ff */
[----:B------:R-:W-:-:S04]  /*1130*/  SHF.R.U32.HI R15, RZ, 0x1, R2 ;  /* 0x00000001ff0f7819 */ /* 0x000fc80000011602 */
[----:B------:R-:W-:Y:S02]  /*1140*/  IADD3 R0, P0, PT, R0, R17, RZ ;  /* 0x0000001100007210 */ /* 0x000fe40007f1e0ff */
[----:B------:R-:W2:Y:S03]  /*1150*/  LDC R17, c[0x0][0x3a4] ;  /* 0x0000e900ff117b82 */ /* 0x000ea60000000800 */
[----:B------:R-:W-:Y:S01]  /*1160*/  IMAD.X R11, RZ, RZ, RZ, P0 ;  /* 0x000000ffff0b7224 */ /* 0x000fe200000e06ff */
[----:B-1----:R-:W-:Y:S02]  /*1170*/  LEA R9, P0, R0, UR10, 0x1 ;  /* 0x0000000a00097c11 */ /* 0x002fe4000f8008ff */
[----:B0-----:R-:W-:Y:S02]  /*1180*/  LOP3.LUT R2, R3, 0x3, RZ, 0xc0, !PT ;  /* 0x0000000303027812 */ /* 0x001fe400078ec0ff */
[----:B------:R-:W-:Y:S01]  /*1190*/  SHF.R.U32.HI R5, RZ, 0x2, R3 ;  /* 0x00000002ff057819 */ /* 0x000fe20000011603 */
[----:B------:R-:W-:-:S04]  /*11a0*/  IMAD.MOV.U32 R3, RZ, RZ, RZ ;  /* 0x000000ffff037224 */ /* 0x000fc800078e00ff */
[----:B------:R-:W-:Y:S01]  /*11b0*/  IMAD.WIDE.U32 R4, R5, R15, R2 ;  /* 0x0000000f05047225 */ /* 0x000fe200078e0002 */
[----:B------:R-:W-:Y:S02]  /*11c0*/  LEA.HI.X R3, R0, UR11, R11, 0x1, P0 ;  /* 0x0000000b00037c11 */ /* 0x000fe400080f0c0b */
[----:B------:R-:W-:-:S04]  /*11d0*/  LEA R2, P0, R4, R9, 0x2 ;  /* 0x0000000904027211 */ /* 0x000fc800078010ff */
[----:B------:R-:W-:-:S03]  /*11e0*/  LEA.HI.X R3, R4, R3, R5, 0x2, P0 ;  /* 0x0000000304037211 */ /* 0x000fc600000f1405 */
[----:B------:R-:W-:Y:S02]  /*11f0*/  IMAD.WIDE.U32 R4, R15, 0x20, R2 ;  /* 0x000000200f047825 */ /* 0x000fe400078e0002 */
[----:B------:R-:W3:Y:S04]  /*1200*/  LDG.E R8, desc[UR6][R2.64+0x10] ;  /* 0x0000100602087981 */ /* 0x000ee8000c1e1900 */
[----:B------:R-:W4:Y:S04]  /*1210*/  LDG.E R0, desc[UR6][R2.64] ;  /* 0x0000000602007981 */ /* 0x000f28000c1e1900 */
[----:B------:R-:W5:Y:S04]  /*1220*/  LDG.E R9, desc[UR6][R4.64] ;  /* 0x0000000604097981 */ /* 0x000f68000c1e1900 */
[----:B------:R-:W2:Y:S01]  /*1230*/  LDG.E R10, desc[UR6][R4.64+0x10] ;  /* 0x00001006040a7981 */ /* 0x000ea2000c1e1900 */
[----:B------:R-:W-:Y:S05]  /*1240*/  WARPSYNC.ALL ;  /* 0x0000000000007948 */ /* 0x000fea0003800000 */
[----:B---3--:R-:W0:Y:S04]  /*1250*/  MOVM.16.MT88 R8, R8 ;  /* 0x000000000808723a */ /* 0x008e280000000000 */
[----:B----4-:R-:W1:Y:S04]  /*1260*/  MOVM.16.MT88 R0, R0 ;  /* 0x000000000000723a */ /* 0x010e680000000000 */
[----:B-----5:R-:W3:Y:S04]  /*1270*/  MOVM.16.MT88 R14, R9 ;  /* 0x00000000090e723a */ /* 0x020ee80000000000 */
[----:B--2---:R-:W2:Y:S01]  /*1280*/  MOVM.16.MT88 R10, R10 ;  /* 0x000000000a0a723a */ /* 0x004ea20000000000 */
[----:B0-----:R-:W-:-:S02]  /*1290*/  HMUL2 R15, R8, R17.H1_H1 ;  /* 0x30000011080f7232 */ /* 0x001fc40000000000 */
[-C--:B-1----:R-:W-:Y:S02]  /*12a0*/  HMUL2 R11, R0, R17.reuse.H1_H1 ;  /* 0x30000011000b7232 */ /* 0x082fe40000000000 */
[-C--:B------:R-:W-:Y:S02]  /*12b0*/  HFMA2 R15, R7, R17.reuse.H0_H0, R15 ;  /* 0x20000011070f7231 */ /* 0x080fe4000000000f */
[-C--:B---3--:R-:W-:Y:S02]  /*12c0*/  HMUL2 R14, R14, R17.reuse.H1_H1 ;  /* 0x300000110e0e7232 */ /* 0x088fe40000000000 */
[-C--:B------:R-:W-:Y:S02]  /*12d0*/  HFMA2 R11, R6, R17.reuse.H0_H0, R11 ;  /* 0x20000011060b7231 */ /* 0x080fe4000000000b */
[-C--:B--2---:R-:W-:Y:S01]  /*12e0*/  HMUL2 R16, R10, R17.reuse.H1_H1 ;  /* 0x300000110a107232 */ /* 0x084fe20000000000 */
[----:B------:R-:W0:Y:S01]  /*12f0*/  MOVM.16.MT88 R15, R15 ;  /* 0x000000000f0f723a */ /* 0x000e220000000000 */
[----:B------:R-:W-:-:S02]  /*1300*/  HFMA2 R14, R12, R17.H0_H0, R14 ;  /* 0x200000110c0e7231 */ /* 0x000fc4000000000e */
[----:B------:R-:W-:Y:S01]  /*1310*/  HFMA2 R16, R13, R17.H0_H0, R16 ;  /* 0x200000110d107231 */ /* 0x000fe20000000010 */
[----:B------:R-:W1:Y:S04]  /*1320*/  MOVM.16.MT88 R11, R11 ;  /* 0x000000000b0b723a */ /* 0x000e680000000000 */
[----:B------:R-:W2:Y:S04]  /*1330*/  MOVM.16.MT88 R7, R14 ;  /* 0x000000000e07723a */ /* 0x000ea80000000000 */
[----:B------:R-:W3:Y:S04]  /*1340*/  MOVM.16.MT88 R9, R16 ;  /* 0x000000001009723a */ /* 0x000ee80000000000 */
[----:B0-----:R-:W-:Y:S04]  /*1350*/  STG.E desc[UR6][R2.64+0x10], R15 ;  /* 0x0000100f02007986 */ /* 0x001fe8000c101906 */
[----:B-1----:R-:W-:Y:S04]  /*1360*/  STG.E desc[UR6][R2.64], R11 ;  /* 0x0000000b02007986 */ /* 0x002fe8000c101906 */
[----:B--2---:R-:W-:Y:S04]  /*1370*/  STG.E desc[UR6][R4.64], R7 ;  /* 0x0000000704007986 */ /* 0x004fe8000c101906 */
[----:B---3--:R-:W-:Y:S01]  /*1380*/  STG.E desc[UR6][R4.64+0x10], R9 ;  /* 0x0000100904007986 */ /* 0x008fe2000c101906 */
[----:B------:R-:W-:Y:S05]  /*1390*/  EXIT ;  /* 0x000000000000794d */ /* 0x000fea0003800000 */
.L_x_15:
        /* <DEDUP_REMOVED lines=14> */
.L_x_18:


//--------------------- .nv.shared.reserved.0     --------------------------
	.section	.nv.shared.reserved.0,"aw",@nobits
	.weak		__nv_reservedSMEM_offset_0_alias
	.size		__nv_reservedSMEM_offset_0_alias, 0, 64
	.other		__nv_reservedSMEM_offset_0_alias,@"STO_CUDA_RESERVED_SHARED STV_DEFAULT"
__nv_reservedSMEM_offset_0_alias:
	.zero		0
	.zero		64


//--------------------- .nv.shared._Z11matrix_multP6__halfS0_iiS0_S_S_ --------------------------
	.section	.nv.shared._Z11matrix_multP6__halfS0_iiS0_S_S_,"aw",@nobits
	.sectionflags	@""
	.align	2
.nv.shared._Z11matrix_multP6__halfS0_iiS0_S_S_:
	.zero		5120


//--------------------- .nv.constant0._Z17convertFp32ToFp16P6__halfPfi --------------------------
	.section	.nv.constant0._Z17convertFp32ToFp16P6__halfPfi,"a",@progbits
	.sectionflags	@""
	.align	4
.nv.constant0._Z17convertFp32ToFp16P6__halfPfi:
	.zero		916


//--------------------- .nv.constant0._Z11matrix_multP6__halfS0_iiS0_S_S_ --------------------------
	.section	.nv.constant0._Z11matrix_multP6__halfS0_iiS0_S_S_,"a",@progbits
	.sectionflags	@""
	.align	4
.nv.constant0._Z11matrix_multP6__halfS0_iiS0_S_S_:
	.zero		932


//--------------------- .nv.constant0._Z12wmma_exampleP6__halfS0_S0_iiiS_S_ --------------------------
	.section	.nv.constant0._Z12wmma_exampleP6__halfS0_S0_iiiS_S_,"a",@progbits
	.sectionflags	@""
	.align	4
.nv.constant0._Z12wmma_exampleP6__halfS0_S0_iiiS_S_:
	.zero		936


//--------------------- SYMBOLS --------------------------

	.type		.nv.reservedSmem.offset0,@object
	.size		.nv.reservedSmem.offset0,0x4
	.type		.nv.reservedSmem.cap,@object
	.size		.nv.reservedSmem.cap,0x4
